// auto-generated by cutlass_sweep.gemm — config: {"arch": "sm_100", "cluster_m": 4, "cluster_n": 2, "dtype": "tf32", "dtype_b": "tf32", "layout": "nt", "stages": 0, "tile_k": 128, "tile_m": 128, "tile_n": 64}
#include "cutlass/cutlass.h"
#include "cutlass/gemm/collective/collective_builder.hpp"
#include "cutlass/gemm/device/gemm_universal_adapter.h"
#include "cutlass/gemm/kernel/gemm_universal.hpp"
#include "cutlass/epilogue/collective/collective_builder.hpp"

using ElemA = cutlass::tfloat32_t;
using ElemB = cutlass::tfloat32_t;
using ElemCD = cutlass::tfloat32_t;
using Acc  = float;
using TileShape    = cute::Shape<cute::_128, cute::_64, cute::_128>;
using ClusterShape = cute::Shape<cute::_4, cute::_2, cute::_1>;

using CollectiveEpilogue = typename cutlass::epilogue::collective::CollectiveBuilder<
    cutlass::arch::Sm100, cutlass::arch::OpClassTensorOp,
    TileShape, ClusterShape,
    cutlass::epilogue::collective::EpilogueTileAuto,
    Acc, Acc,
    ElemCD, cutlass::layout::RowMajor, 128 / cutlass::sizeof_bits<ElemCD>::value,
    ElemCD, cutlass::layout::RowMajor, 128 / cutlass::sizeof_bits<ElemCD>::value,
    cutlass::epilogue::collective::EpilogueScheduleAuto
  >::CollectiveOp;

using CollectiveMainloop = typename cutlass::gemm::collective::CollectiveBuilder<
    cutlass::arch::Sm100, cutlass::arch::OpClassTensorOp,
    ElemA, cutlass::layout::RowMajor, 128 / cutlass::sizeof_bits<ElemA>::value,
    ElemB, cutlass::layout::ColumnMajor, 128 / cutlass::sizeof_bits<ElemB>::value,
    Acc,
    TileShape, ClusterShape,
    cutlass::gemm::collective::StageCountAutoCarveout<static_cast<int>(sizeof(typename CollectiveEpilogue::SharedStorage))>,
    cutlass::gemm::collective::KernelScheduleAuto
  >::CollectiveOp;

using GemmKernel = cutlass::gemm::kernel::GemmUniversal<
    cute::Shape<int,int,int,int>,
    CollectiveMainloop,
    CollectiveEpilogue
>;
using Gemm = cutlass::gemm::device::GemmUniversalAdapter<GemmKernel>;

// Force the device kernel symbol into the cubin without needing a host main.
auto* _anchor = &cutlass::device_kernel<GemmKernel>;


// ===== COMPILED SASS (sm_100a) =====

	.target	sm_100a

	.elftype	@"ET_EXEC"


//--------------------- .note.nv.tkinfo           --------------------------
	.section	.note.nv.tkinfo,"",@"SHT_NOTE"
	.sectionflags	@"SHF_NOTE_NV_TKINFO"
	.tkinfo
        /*0018*/ 	.word	0x00000002
        /*0030*/ 	.string	""
        /*0030*/ 	.string	"ptxas"
        /*0030*/ 	.string	"Cuda compilation tools, release 13.0, V13.0.88"
        /*0030*/ 	.string	"Build cuda_13.0.r13.0/compiler.36424714_0"
        /*0030*/ 	.string	"-arch sm_100a -m 64 "



//--------------------- .note.nv.cuinfo           --------------------------
	.section	.note.nv.cuinfo,"",@"SHT_NOTE"
	.sectionflags	@"SHF_NOTE_NV_CUINFO"
        /*0018*/ 	.short	0x0002
        /*001a*/ 	.short	0x0064
        /*001c*/ 	.short	0x0082
	.zero		2


//--------------------- .nv.info                  --------------------------
	.section	.nv.info,"",@"SHT_CUDA_INFO"
	.align	4


	//----- nvinfo : EIATTR_REGCOUNT
	.align		4
        /*0000*/ 	.byte	0x04, 0x2f
        /*0002*/ 	.short	(.L_19 - .L_18)
	.align		4
.L_18:
        /*0004*/ 	.word	index@(_ZN7cutlass13device_kernelINS_4gemm6kernel13GemmUniversalIN4cute5tupleIJiiiiEEENS1_10collective13CollectiveMmaINS1_35MainloopSm100TmaUmmaWarpSpecializedILi4ELi2ELi4ENS5_IJNS4_1CILi4EEENSA_ILi2EEENSA_ILi1EEEEEEEENS5_IJNSA_ILi128EEENSA_ILi64EEESG_EEENS_10tfloat32_tENS5_IJlSD_lEEESJ_SK_NS4_8TiledMMAINS4_8MMA_AtomIJNS4_23SM100_MMA_TF32_2x1SM_SSISJ_SJ_fLi128ELi64ELNS4_4UMMA5MajorE0ELSP_0ELNSO_7ScaleInE0ELSQ_0EEEEEENS4_6LayoutINS5_IJSD_SD_SD_EEENS5_IJNSA_ILi0EEESV_SV_EEEEENS5_IJNS4_10UnderscoreESY_SY_EEEEENS4_28SM100_TMA_2SM_LOAD_MULTICASTENS4_14ComposedLayoutINS4_7SwizzleILi3ELi4ELi3EEENS4_18smem_ptr_flag_bitsILi32EEENST_INS5_IJNSA_ILi8EEENSA_ILi32EEEEEENS5_IJS18_SD_EEEEEEEvNS4_8identityES11_S1C_vS1D_EENS_8epilogue10collective18CollectiveEpilogueINS1F_23Sm100TmaWarpSpecializedILi3ELi2ELi16ELb1ELb0EEEJNS5_IJSH_SH_SG_EEENS5_IJNST_ISH_SD_EENST_INS5_IJNSA_ILi16EEESC_EEENS5_IJSD_S18_EEEEEEEESJ_SK_SJ_SK_NS1F_6fusion15FusionCallbacksIS1J_NS1R_17LinearCombinationISJ_fSJ_fLNS_15FloatRoundStyleE2EEES1K_S1Q_JEEENS4_5SM1004TMEM4LOAD26SM100_TMEM_LOAD_32dp32b16xENS4_13SM90_TMA_LOADENS12_INS13_ILi2ELi4ELi3EEES16_NST_INS5_IJS17_S1M_EEENS5_IJS1M_SD_EEEEEEENS4_39AutoVectorizingCopyWithAssumedAlignmentILi128EEENS4_14SM90_TMA_STOREES26_S28_S28_EEEvvEEEEvNT_6ParamsE)
        /*0008*/ 	.word	0x00000057


	//----- nvinfo : EIATTR_FRAME_SIZE
	.align		4
.L_19:
        /*000c*/ 	.byte	0x04, 0x11
        /*000e*/ 	.short	(.L_21 - .L_20)
	.align		4
.L_20:
        /*0010*/ 	.word	index@($__internal_2_$__cuda_sm10x_tcgen05_guardrail_trap_unallocated_columns_being_dealloced)
        /*0014*/ 	.word	0x00000000


	//----- nvinfo : EIATTR_FRAME_SIZE
	.align		4
.L_21:
        /*0018*/ 	.byte	0x04, 0x11
        /*001a*/ 	.short	(.L_23 - .L_22)
	.align		4
.L_22:
        /*001c*/ 	.word	index@($__internal_1_$__cuda_sm10x_tcgen05_guardrail_trap_phase_invalid_during_alloc)
        /*0020*/ 	.word	0x00000000


	//----- nvinfo : EIATTR_FRAME_SIZE
	.align		4
.L_23:
        /*0024*/ 	.byte	0x04, 0x11
        /*0026*/ 	.short	(.L_25 - .L_24)
	.align		4
.L_24:
        /*0028*/ 	.word	index@($__internal_0_$__cuda_sm10x_tcgen05_guardrail_trap_col_being_dealloced_not_returned_by_alloc)
        /*002c*/ 	.word	0x00000000


	//----- nvinfo : EIATTR_FRAME_SIZE
	.align		4
.L_25:
        /*0030*/ 	.byte	0x04, 0x11
        /*0032*/ 	.short	(.L_27 - .L_26)
	.align		4
.L_26:
        /*0034*/ 	.word	index@(_ZN7cutlass13device_kernelINS_4gemm6kernel13GemmUniversalIN4cute5tupleIJiiiiEEENS1_10collective13CollectiveMmaINS1_35MainloopSm100TmaUmmaWarpSpecializedILi4ELi2ELi4ENS5_IJNS4_1CILi4EEENSA_ILi2EEENSA_ILi1EEEEEEEENS5_IJNSA_ILi128EEENSA_ILi64EEESG_EEENS_10tfloat32_tENS5_IJlSD_lEEESJ_SK_NS4_8TiledMMAINS4_8MMA_AtomIJNS4_23SM100_MMA_TF32_2x1SM_SSISJ_SJ_fLi128ELi64ELNS4_4UMMA5MajorE0ELSP_0ELNSO_7ScaleInE0ELSQ_0EEEEEENS4_6LayoutINS5_IJSD_SD_SD_EEENS5_IJNSA_ILi0EEESV_SV_EEEEENS5_IJNS4_10UnderscoreESY_SY_EEEEENS4_28SM100_TMA_2SM_LOAD_MULTICASTENS4_14ComposedLayoutINS4_7SwizzleILi3ELi4ELi3EEENS4_18smem_ptr_flag_bitsILi32EEENST_INS5_IJNSA_ILi8EEENSA_ILi32EEEEEENS5_IJS18_SD_EEEEEEEvNS4_8identityES11_S1C_vS1D_EENS_8epilogue10collective18CollectiveEpilogueINS1F_23Sm100TmaWarpSpecializedILi3ELi2ELi16ELb1ELb0EEEJNS5_IJSH_SH_SG_EEENS5_IJNST_ISH_SD_EENST_INS5_IJNSA_ILi16EEESC_EEENS5_IJSD_S18_EEEEEEEESJ_SK_SJ_SK_NS1F_6fusion15FusionCallbacksIS1J_NS1R_17LinearCombinationISJ_fSJ_fLNS_15FloatRoundStyleE2EEES1K_S1Q_JEEENS4_5SM1004TMEM4LOAD26SM100_TMEM_LOAD_32dp32b16xENS4_13SM90_TMA_LOADENS12_INS13_ILi2ELi4ELi3EEES16_NST_INS5_IJS17_S1M_EEENS5_IJS1M_SD_EEEEEEENS4_39AutoVectorizingCopyWithAssumedAlignmentILi128EEENS4_14SM90_TMA_STOREES26_S28_S28_EEEvvEEEEvNT_6ParamsE)
        /*0038*/ 	.word	0x00000000


	//----- nvinfo : EIATTR_MIN_STACK_SIZE
	.align		4
.L_27:
        /*003c*/ 	.byte	0x04, 0x12
        /*003e*/ 	.short	(.L_29 - .L_28)
	.align		4
.L_28:
        /*0040*/ 	.word	index@(_ZN7cutlass13device_kernelINS_4gemm6kernel13GemmUniversalIN4cute5tupleIJiiiiEEENS1_10collective13CollectiveMmaINS1_35MainloopSm100TmaUmmaWarpSpecializedILi4ELi2ELi4ENS5_IJNS4_1CILi4EEENSA_ILi2EEENSA_ILi1EEEEEEEENS5_IJNSA_ILi128EEENSA_ILi64EEESG_EEENS_10tfloat32_tENS5_IJlSD_lEEESJ_SK_NS4_8TiledMMAINS4_8MMA_AtomIJNS4_23SM100_MMA_TF32_2x1SM_SSISJ_SJ_fLi128ELi64ELNS4_4UMMA5MajorE0ELSP_0ELNSO_7ScaleInE0ELSQ_0EEEEEENS4_6LayoutINS5_IJSD_SD_SD_EEENS5_IJNSA_ILi0EEESV_SV_EEEEENS5_IJNS4_10UnderscoreESY_SY_EEEEENS4_28SM100_TMA_2SM_LOAD_MULTICASTENS4_14ComposedLayoutINS4_7SwizzleILi3ELi4ELi3EEENS4_18smem_ptr_flag_bitsILi32EEENST_INS5_IJNSA_ILi8EEENSA_ILi32EEEEEENS5_IJS18_SD_EEEEEEEvNS4_8identityES11_S1C_vS1D_EENS_8epilogue10collective18CollectiveEpilogueINS1F_23Sm100TmaWarpSpecializedILi3ELi2ELi16ELb1ELb0EEEJNS5_IJSH_SH_SG_EEENS5_IJNST_ISH_SD_EENST_INS5_IJNSA_ILi16EEESC_EEENS5_IJSD_S18_EEEEEEEESJ_SK_SJ_SK_NS1F_6fusion15FusionCallbacksIS1J_NS1R_17LinearCombinationISJ_fSJ_fLNS_15FloatRoundStyleE2EEES1K_S1Q_JEEENS4_5SM1004TMEM4LOAD26SM100_TMEM_LOAD_32dp32b16xENS4_13SM90_TMA_LOADENS12_INS13_ILi2ELi4ELi3EEES16_NST_INS5_IJS17_S1M_EEENS5_IJS1M_SD_EEEEEEENS4_39AutoVectorizingCopyWithAssumedAlignmentILi128EEENS4_14SM90_TMA_STOREES26_S28_S28_EEEvvEEEEvNT_6ParamsE)
        /*0044*/ 	.word	0x00000000
.L_29:


//--------------------- .nv.compat                --------------------------
	.section	.nv.compat,"",@"SHT_CUDA_COMPAT_INFO"
	.align	4
        /*0000*/ 	.byte	0x02, 0x09, 0x01, 0x00, 0x02, 0x02, 0x02, 0x00, 0x02, 0x05, 0x05, 0x00, 0x03, 0x07, 0x01, 0x01
        /*0010*/ 	.byte	0x02, 0x03, 0x01, 0x00, 0x02, 0x06, 0x01, 0x00, 0x04, 0x0b, 0x08, 0x00, 0x09, 0x00, 0x00, 0x00
        /*0020*/ 	.byte	0x00, 0x00, 0x00, 0x00


//--------------------- .nv.info._ZN7cutlass13device_kernelINS_4gemm6kernel13GemmUniversalIN4cute5tupleIJiiiiEEENS1_10collective13CollectiveMmaINS1_35MainloopSm100TmaUmmaWarpSpecializedILi4ELi2ELi4ENS5_IJNS4_1CILi4EEENSA_ILi2EEENSA_ILi1EEEEEEEENS5_IJNSA_ILi128EEENSA_ILi64EEESG_EEENS_10tfloat32_tENS5_IJlSD_lEEESJ_SK_NS4_8TiledMMAINS4_8MMA_AtomIJNS4_23SM100_MMA_TF32_2x1SM_SSISJ_SJ_fLi128ELi64ELNS4_4UMMA5MajorE0ELSP_0ELNSO_7ScaleInE0ELSQ_0EEEEEENS4_6LayoutINS5_IJSD_SD_SD_EEENS5_IJNSA_ILi0EEESV_SV_EEEEENS5_IJNS4_10UnderscoreESY_SY_EEEEENS4_28SM100_TMA_2SM_LOAD_MULTICASTENS4_14ComposedLayoutINS4_7SwizzleILi3ELi4ELi3EEENS4_18smem_ptr_flag_bitsILi32EEENST_INS5_IJNSA_ILi8EEENSA_ILi32EEEEEENS5_IJS18_SD_EEEEEEEvNS4_8identityES11_S1C_vS1D_EENS_8epilogue10collective18CollectiveEpilogueINS1F_23Sm100TmaWarpSpecializedILi3ELi2ELi16ELb1ELb0EEEJNS5_IJSH_SH_SG_EEENS5_IJNST_ISH_SD_EENST_INS5_IJNSA_ILi16EEESC_EEENS5_IJSD_S18_EEEEEEEESJ_SK_SJ_SK_NS1F_6fusion15FusionCallbacksIS1J_NS1R_17LinearCombinationISJ_fSJ_fLNS_15FloatRoundStyleE2EEES1K_S1Q_JEEENS4_5SM1004TMEM4LOAD26SM100_TMEM_LOAD_32dp32b16xENS4_13SM90_TMA_LOADENS12_INS13_ILi2ELi4ELi3EEES16_NST_INS5_IJS17_S1M_EEENS5_IJS1M_SD_EEEEEEENS4_39AutoVectorizingCopyWithAssumedAlignmentILi128EEENS4_14SM90_TMA_STOREES26_S28_S28_EEEvvEEEEvNT_6ParamsE --------------------------
	.section	.nv.info._ZN7cutlass13device_kernelINS_4gemm6kernel13GemmUniversalIN4cute5tupleIJiiiiEEENS1_10collective13CollectiveMmaINS1_35MainloopSm100TmaUmmaWarpSpecializedILi4ELi2ELi4ENS5_IJNS4_1CILi4EEENSA_ILi2EEENSA_ILi1EEEEEEEENS5_IJNSA_ILi128EEENSA_ILi64EEESG_EEENS_10tfloat32_tENS5_IJlSD_lEEESJ_SK_NS4_8TiledMMAINS4_8MMA_AtomIJNS4_23SM100_MMA_TF32_2x1SM_SSISJ_SJ_fLi128ELi64ELNS4_4UMMA5MajorE0ELSP_0ELNSO_7ScaleInE0ELSQ_0EEEEEENS4_6LayoutINS5_IJSD_SD_SD_EEENS5_IJNSA_ILi0EEESV_SV_EEEEENS5_IJNS4_10UnderscoreESY_SY_EEEEENS4_28SM100_TMA_2SM_LOAD_MULTICASTENS4_14ComposedLayoutINS4_7SwizzleILi3ELi4ELi3EEENS4_18smem_ptr_flag_bitsILi32EEENST_INS5_IJNSA_ILi8EEENSA_ILi32EEEEEENS5_IJS18_SD_EEEEEEEvNS4_8identityES11_S1C_vS1D_EENS_8epilogue10collective18CollectiveEpilogueINS1F_23Sm100TmaWarpSpecializedILi3ELi2ELi16ELb1ELb0EEEJNS5_IJSH_SH_SG_EEENS5_IJNST_ISH_SD_EENST_INS5_IJNSA_ILi16EEESC_EEENS5_IJSD_S18_EEEEEEEESJ_SK_SJ_SK_NS1F_6fusion15FusionCallbacksIS1J_NS1R_17LinearCombinationISJ_fSJ_fLNS_15FloatRoundStyleE2EEES1K_S1Q_JEEENS4_5SM1004TMEM4LOAD26SM100_TMEM_LOAD_32dp32b16xENS4_13SM90_TMA_LOADENS12_INS13_ILi2ELi4ELi3EEES16_NST_INS5_IJS17_S1M_EEENS5_IJS1M_SD_EEEEEEENS4_39AutoVectorizingCopyWithAssumedAlignmentILi128EEENS4_14SM90_TMA_STOREES26_S28_S28_EEEvvEEEEvNT_6ParamsE,"",@"SHT_CUDA_INFO"
	.sectionflags	@""
	.align	4


	//----- nvinfo : EIATTR_CUDA_API_VERSION
	.align		4
        /*0000*/ 	.byte	0x04, 0x37
        /*0002*/ 	.short	(.L_31 - .L_30)
.L_30:
        /*0004*/ 	.word	0x00000082


	//----- nvinfo : EIATTR_KPARAM_INFO
	.align		4
.L_31:
        /*0008*/ 	.byte	0x04, 0x17
        /*000a*/ 	.short	(.L_33 - .L_32)
.L_32:
        /*000c*/ 	.word	0x00000000
        /*0010*/ 	.short	0x0000
        /*0012*/ 	.short	0x0000
        /*0014*/ 	.byte	0x00, 0xf0, 0x01, 0x20


	//----- nvinfo : EIATTR_AT_ENTRY_FRAGMENTS
	.align		4
.L_33:
        /*0018*/ 	.byte	0x04, 0x4f
        /*001a*/ 	.short	(.L_35 - .L_34)


	//   ....[0]....
.L_34:
        /*001c*/ 	.word	0x00000007


	//----- nvinfo : EIATTR_RESERVED_SMEM_USED
	.align		4
.L_35:
        /*0020*/ 	.byte	0x01, 0x41
	.zero		2


	//----- nvinfo : EIATTR_SPARSE_MMA_MASK
	.align		4
        /*0024*/ 	.byte	0x03, 0x50
        /*0026*/ 	.short	0x0000


	//----- nvinfo : EIATTR_TCGEN05_2CTA_USED
	.align		4
        /*0028*/ 	.byte	0x01, 0x52
	.zero		2


	//----- nvinfo : EIATTR_MAXREG_COUNT
	.align		4
        /*002c*/ 	.byte	0x03, 0x1b
        /*002e*/ 	.short	0x00ff


	//----- nvinfo : EIATTR_NUM_BARRIERS
	.align		4
        /*0030*/ 	.byte	0x02, 0x4c
        /*0032*/ 	.byte	0x07
	.zero		1


	//----- nvinfo : EIATTR_EXTERNS
	.align		4
        /*0034*/ 	.byte	0x04, 0x0f
        /*0036*/ 	.short	(.L_37 - .L_36)


	//   ....[0]....
	.align		4
.L_36:
        /*0038*/ 	.word	index@(__assertfail)


	//----- nvinfo : EIATTR_MERCURY_ISA_VERSION
	.align		4
.L_37:
        /*003c*/ 	.byte	0x03, 0x5f
        /*003e*/ 	.short	0x0101


	//----- nvinfo : EIATTR_INT_WARP_WIDE_INSTR_OFFSETS
	.align		4
        /*0040*/ 	.byte	0x04, 0x31
        /*0042*/ 	.short	(.L_39 - .L_38)


	//   ....[0]....
.L_38:
        /*0044*/ 	.word	0x00000df0


	//   ....[1]....
        /*0048*/ 	.word	0x00000ea0


	//   ....[2]....
        /*004c*/ 	.word	0x00005060


	//   ....[3]....
        /*0050*/ 	.word	0x00005080


	//   ....[4]....
        /*0054*/ 	.word	0x000050b0


	//   ....[5]....
        /*0058*/ 	.word	0x00005c70


	//   ....[6]....
        /*005c*/ 	.word	0x00005d40


	//   ....[7]....
        /*0060*/ 	.word	0x00005da0


	//   ....[8]....
        /*0064*/ 	.word	0x00005ed0


	//   ....[9]....
        /*0068*/ 	.word	0x00005fe0


	//   ....[10]....
        /*006c*/ 	.word	0x00006020


	//----- nvinfo : EIATTR_COOP_GROUP_MASK_REGIDS
	.align		4
.L_39:
        /*0070*/ 	.byte	0x04, 0x29
        /*0072*/ 	.short	(.L_41 - .L_40)


	//   ....[0]....
.L_40:
        /*0074*/ 	.word	0xffffffff


	//   ....[1]....
        /*0078*/ 	.word	0xffffffff


	//   ....[2]....
        /*007c*/ 	.word	0xffffffff


	//   ....[3]....
        /*0080*/ 	.word	0xffffffff


	//   ....[4]....
        /*0084*/ 	.word	0xffffffff


	//   ....[5]....
        /*0088*/ 	.word	0xffffffff


	//   ....[6]....
        /*008c*/ 	.word	0xffffffff


	//   ....[7]....
        /*0090*/ 	.word	0xffffffff


	//   ....[8]....
        /*0094*/ 	.word	0xffffffff


	//   ....[9]....
        /*0098*/ 	.word	0xffffffff


	//   ....[10]....
        /*009c*/ 	.word	0xffffffff


	//   ....[11]....
        /*00a0*/ 	.word	0xffffffff


	//   ....[12]....
        /*00a4*/ 	.word	0xffffffff


	//   ....[13]....
        /*00a8*/ 	.word	0xffffffff


	//----- nvinfo : EIATTR_COOP_GROUP_INSTR_OFFSETS
	.align		4
.L_41:
        /*00ac*/ 	.byte	0x04, 0x28
        /*00ae*/ 	.short	(.L_43 - .L_42)


	//   ....[0]....
.L_42:
        /*00b0*/ 	.word	0x000000d0


	//   ....[1]....
        /*00b4*/ 	.word	0x00000540


	//   ....[2]....
        /*00b8*/ 	.word	0x00000720


	//   ....[3]....
        /*00bc*/ 	.word	0x000008a0


	//   ....[4]....
        /*00c0*/ 	.word	0x000009a0


	//   ....[5]....
        /*00c4*/ 	.word	0x00000b10


	//   ....[6]....
        /*00c8*/ 	.word	0x00000cb0


	//   ....[7]....
        /*00cc*/ 	.word	0x00000f10


	//   ....[8]....
        /*00d0*/ 	.word	0x00002970


	//   ....[9]....
        /*00d4*/ 	.word	0x00003870


	//   ....[10]....
        /*00d8*/ 	.word	0x00003d80


	//   ....[11]....
        /*00dc*/ 	.word	0x00004030


	//   ....[12]....
        /*00e0*/ 	.word	0x00004f50


	//   ....[13]....
        /*00e4*/ 	.word	0x00005170


	//----- nvinfo : EIATTR_VRC_CTA_INIT_COUNT
	.align		4
.L_43:
        /*00e8*/ 	.byte	0x02, 0x4a
        /*00ea*/ 	.byte	0x80
	.zero		1


	//----- nvinfo : EIATTR_SYSCALL_OFFSETS
	.align		4
        /*00ec*/ 	.byte	0x04, 0x46
        /*00ee*/ 	.short	(.L_45 - .L_44)


	//   ....[0]....
.L_44:
        /*00f0*/ 	.word	0x00006d50


	//   ....[1]....
        /*00f4*/ 	.word	0x00006e40


	//   ....[2]....
        /*00f8*/ 	.word	0x00007670


	//   ....[3]....
        /*00fc*/ 	.word	0x000080a0


	//----- nvinfo : EIATTR_MBARRIER_INSTR_OFFSETS
	.align		4
.L_45:
        /*0100*/ 	.byte	0x04, 0x39
        /*0102*/ 	.short	(.L_47 - .L_46)


	//   ....[0]....
.L_46:
        /*0104*/ 	.word	0x00000690
        /*0108*/ 	.word	0x000000ff
        /*010c*/ 	.word	0x00000000
        /*0110*/ 	.short	0x0100
        /*0112*/ 	.byte	0x04
	.zero		1


	//   ....[1]....
        /*0114*/ 	.word	0x000006a0
        /*0118*/ 	.word	0x000000ff
        /*011c*/ 	.word	0x00000020
        /*0120*/ 	.short	0x0100
        /*0122*/ 	.byte	0x04
	.zero		1


	//   ....[2]....
        /*0124*/ 	.word	0x000006b0
        /*0128*/ 	.word	0x000000ff
        /*012c*/ 	.word	0x00000008
        /*0130*/ 	.short	0x0100
        /*0132*/ 	.byte	0x04
	.zero		1


	//   ....[3]....
        /*0134*/ 	.word	0x000006c0
        /*0138*/ 	.word	0x000000ff
        /*013c*/ 	.word	0x00000028
        /*0140*/ 	.short	0x0100
        /*0142*/ 	.byte	0x04
	.zero		1


	//   ....[4]....
        /*0144*/ 	.word	0x000006d0
        /*0148*/ 	.word	0x000000ff
        /*014c*/ 	.word	0x00000010
        /*0150*/ 	.short	0x0100
        /*0152*/ 	.byte	0x04
	.zero		1


	//   ....[5]....
        /*0154*/ 	.word	0x000006e0
        /*0158*/ 	.word	0x000000ff
        /*015c*/ 	.word	0x00000030
        /*0160*/ 	.short	0x0100
        /*0162*/ 	.byte	0x04
	.zero		1


	//   ....[6]....
        /*0164*/ 	.word	0x000006f0
        /*0168*/ 	.word	0x000000ff
        /*016c*/ 	.word	0x00000018
        /*0170*/ 	.short	0x0100
        /*0172*/ 	.byte	0x04
	.zero		1


	//   ....[7]....
        /*0174*/ 	.word	0x00000700
        /*0178*/ 	.word	0x000000ff
        /*017c*/ 	.word	0x00000038
        /*0180*/ 	.short	0x0100
        /*0182*/ 	.byte	0x04
	.zero		1


	//   ....[8]....
        /*0184*/ 	.word	0x00000830
        /*0188*/ 	.word	0x000000ff
        /*018c*/ 	.word	0x00000040
        /*0190*/ 	.short	0x0100
        /*0192*/ 	.byte	0x04
	.zero		1


	//   ....[9]....
        /*0194*/ 	.word	0x00000840
        /*0198*/ 	.word	0x000000ff
        /*019c*/ 	.word	0x00000058
        /*01a0*/ 	.short	0x0100
        /*01a2*/ 	.byte	0x04
	.zero		1


	//   ....[10]....
        /*01a4*/ 	.word	0x00000850
        /*01a8*/ 	.word	0x000000ff
        /*01ac*/ 	.word	0x00000048
        /*01b0*/ 	.short	0x0100
        /*01b2*/ 	.byte	0x04
	.zero		1


	//   ....[11]....
        /*01b4*/ 	.word	0x00000860
        /*01b8*/ 	.word	0x000000ff
        /*01bc*/ 	.word	0x00000060
        /*01c0*/ 	.short	0x0100
        /*01c2*/ 	.byte	0x04
	.zero		1


	//   ....[12]....
        /*01c4*/ 	.word	0x00000870
        /*01c8*/ 	.word	0x000000ff
        /*01cc*/ 	.word	0x00000050
        /*01d0*/ 	.short	0x0100
        /*01d2*/ 	.byte	0x04
	.zero		1


	//   ....[13]....
        /*01d4*/ 	.word	0x00000880
        /*01d8*/ 	.word	0x000000ff
        /*01dc*/ 	.word	0x00000068
        /*01e0*/ 	.short	0x0100
        /*01e2*/ 	.byte	0x04
	.zero		1


	//   ....[14]....
        /*01e4*/ 	.word	0x00000970
        /*01e8*/ 	.word	0x000000ff
        /*01ec*/ 	.word	0x00000070
        /*01f0*/ 	.short	0x0100
        /*01f2*/ 	.byte	0x06
	.zero		1


	//   ....[15]....
        /*01f4*/ 	.word	0x00000980
        /*01f8*/ 	.word	0x000000ff
        /*01fc*/ 	.word	0x00000078
        /*0200*/ 	.short	0x0100
        /*0202*/ 	.byte	0x06
	.zero		1


	//   ....[16]....
        /*0204*/ 	.word	0x00000ac0
        /*0208*/ 	.word	0x000000ff
        /*020c*/ 	.word	0x00000080
        /*0210*/ 	.short	0x0100
        /*0212*/ 	.byte	0x06
	.zero		1


	//   ....[17]....
        /*0214*/ 	.word	0x00000ad0
        /*0218*/ 	.word	0x000000ff
        /*021c*/ 	.word	0x00000090
        /*0220*/ 	.short	0x0100
        /*0222*/ 	.byte	0x06
	.zero		1


	//   ....[18]....
        /*0224*/ 	.word	0x00000ae0
        /*0228*/ 	.word	0x000000ff
        /*022c*/ 	.word	0x00000088
        /*0230*/ 	.short	0x0100
        /*0232*/ 	.byte	0x06
	.zero		1


	//   ....[19]....
        /*0234*/ 	.word	0x00000af0
        /*0238*/ 	.word	0x000000ff
        /*023c*/ 	.word	0x00000098
        /*0240*/ 	.short	0x0100
        /*0242*/ 	.byte	0x06
	.zero		1


	//   ....[20]....
        /*0244*/ 	.word	0x00000c20
        /*0248*/ 	.word	0x000000ff
        /*024c*/ 	.word	0x000000a0
        /*0250*/ 	.short	0x0100
        /*0252*/ 	.byte	0x04
	.zero		1


	//   ....[21]....
        /*0254*/ 	.word	0x00000c30
        /*0258*/ 	.word	0x000000ff
        /*025c*/ 	.word	0x000000c0
        /*0260*/ 	.short	0x0100
        /*0262*/ 	.byte	0x04
	.zero		1


	//   ....[22]....
        /*0264*/ 	.word	0x00000c40
        /*0268*/ 	.word	0x000000ff
        /*026c*/ 	.word	0x000000a8
        /*0270*/ 	.short	0x0100
        /*0272*/ 	.byte	0x04
	.zero		1


	//   ....[23]....
        /*0274*/ 	.word	0x00000c50
        /*0278*/ 	.word	0x000000ff
        /*027c*/ 	.word	0x000000c8
        /*0280*/ 	.short	0x0100
        /*0282*/ 	.byte	0x04
	.zero		1


	//   ....[24]....
        /*0284*/ 	.word	0x00000c60
        /*0288*/ 	.word	0x000000ff
        /*028c*/ 	.word	0x000000b0
        /*0290*/ 	.short	0x0100
        /*0292*/ 	.byte	0x04
	.zero		1


	//   ....[25]....
        /*0294*/ 	.word	0x00000c70
        /*0298*/ 	.word	0x000000ff
        /*029c*/ 	.word	0x000000d0
        /*02a0*/ 	.short	0x0100
        /*02a2*/ 	.byte	0x04
	.zero		1


	//   ....[26]....
        /*02a4*/ 	.word	0x00000c80
        /*02a8*/ 	.word	0x000000ff
        /*02ac*/ 	.word	0x000000b8
        /*02b0*/ 	.short	0x0100
        /*02b2*/ 	.byte	0x04
	.zero		1


	//   ....[27]....
        /*02b4*/ 	.word	0x00000c90
        /*02b8*/ 	.word	0x000000ff
        /*02bc*/ 	.word	0x000000d8
        /*02c0*/ 	.short	0x0100
        /*02c2*/ 	.byte	0x04
	.zero		1


	//   ....[28]....
        /*02c4*/ 	.word	0x00000d90
        /*02c8*/ 	.word	0x000000ff
        /*02cc*/ 	.word	0x000000e0
        /*02d0*/ 	.short	0x0100
        /*02d2*/ 	.byte	0x04
	.zero		1


	//   ....[29]....
        /*02d4*/ 	.word	0x00000da0
        /*02d8*/ 	.word	0x000000ff
        /*02dc*/ 	.word	0x000000f0
        /*02e0*/ 	.short	0x0100
        /*02e2*/ 	.byte	0x04
	.zero		1


	//   ....[30]....
        /*02e4*/ 	.word	0x00000db0
        /*02e8*/ 	.word	0x000000ff
        /*02ec*/ 	.word	0x000000e8
        /*02f0*/ 	.short	0x0100
        /*02f2*/ 	.byte	0x04
	.zero		1


	//   ....[31]....
        /*02f4*/ 	.word	0x00000dc0
        /*02f8*/ 	.word	0x000000ff
        /*02fc*/ 	.word	0x000000f8
        /*0300*/ 	.short	0x0100
        /*0302*/ 	.byte	0x04
	.zero		1


	//   ....[32]....
        /*0304*/ 	.word	0x00000ed0
        /*0308*/ 	.word	0x000000ff
        /*030c*/ 	.word	0x00000100
        /*0310*/ 	.short	0x0100
        /*0312*/ 	.byte	0x06
	.zero		1


	//   ....[33]....
        /*0314*/ 	.word	0x00001c80
        /*0318*/ 	.word	0x00000003
        /*031c*/ 	.word	0x000000f0
        /*0320*/ 	.short	0x010a
        /*0322*/ 	.byte	0xff
	.zero		1


	//   ....[34]....
        /*0324*/ 	.word	0x00001cb0
        /*0328*/ 	.word	0x00000003
        /*032c*/ 	.word	0x000000e0
        /*0330*/ 	.short	0x0101
        /*0332*/ 	.byte	0xff
	.zero		1


	//   ....[35]....
        /*0334*/ 	.word	0x00001d80
        /*0338*/ 	.word	0x000000ff
        /*033c*/ 	.word	0x00000020
        /*0340*/ 	.short	0x010a
        /*0342*/ 	.byte	0x04
	.zero		1


	//   ....[36]....
        /*0344*/ 	.word	0x00001e50
        /*0348*/ 	.word	0x000000ff
        /*034c*/ 	.word	0x00000020
        /*0350*/ 	.short	0x010a
        /*0352*/ 	.byte	0x06
	.zero		1


	//   ....[37]....
        /*0354*/ 	.word	0x00001fb0
        /*0358*/ 	.word	0x000000ff
        /*035c*/ 	.word	0x00000020
        /*0360*/ 	.short	0x010a
        /*0362*/ 	.byte	0x04
	.zero		1


	//   ....[38]....
        /*0364*/ 	.word	0x000023a0
        /*0368*/ 	.word	0x000000ff
        /*036c*/ 	.word	0x00000078
        /*0370*/ 	.short	0x0101
        /*0372*/ 	.byte	0x16
	.zero		1


	//   ....[39]....
        /*0374*/ 	.word	0x000023c0
        /*0378*/ 	.word	0x000000ff
        /*037c*/ 	.word	0x00000020
        /*0380*/ 	.short	0x010a
        /*0382*/ 	.byte	0x04
	.zero		1


	//   ....[40]....
        /*0384*/ 	.word	0x00002440
        /*0388*/ 	.word	0x000000ff
        /*038c*/ 	.word	0x00000020
        /*0390*/ 	.short	0x010a
        /*0392*/ 	.byte	0x06
	.zero		1


	//   ....[41]....
        /*0394*/ 	.word	0x00002580
        /*0398*/ 	.word	0x000000ff
        /*039c*/ 	.word	0x00000020
        /*03a0*/ 	.short	0x010a
        /*03a2*/ 	.byte	0x04
	.zero		1


	//   ....[42]....
        /*03a4*/ 	.word	0x000029a0
        /*03a8*/ 	.word	0x00000003
        /*03ac*/ 	.word	0x00000080
        /*03b0*/ 	.short	0x010a
        /*03b2*/ 	.byte	0xff
	.zero		1


	//   ....[43]....
        /*03b4*/ 	.word	0x00002af0
        /*03b8*/ 	.word	0x00000000
        /*03bc*/ 	.word	0x00000000
        /*03c0*/ 	.short	0x0101
        /*03c2*/ 	.byte	0xff
	.zero		1


	//   ....[44]....
        /*03c4*/ 	.word	0x000030b0
        /*03c8*/ 	.word	0x000000ff
        /*03cc*/ 	.word	0x00000000
        /*03d0*/ 	.short	0x010a
        /*03d2*/ 	.byte	0x04
	.zero		1


	//   ....[45]....
        /*03d4*/ 	.word	0x00003140
        /*03d8*/ 	.word	0x000000ff
        /*03dc*/ 	.word	0x00000000
        /*03e0*/ 	.short	0x010a
        /*03e2*/ 	.byte	0x05
	.zero		1


	//   ....[46]....
        /*03e4*/ 	.word	0x000031d0
        /*03e8*/ 	.word	0x000000ff
        /*03ec*/ 	.word	0x00000000
        /*03f0*/ 	.short	0x010a
        /*03f2*/ 	.byte	0x05
	.zero		1


	//   ....[47]....
        /*03f4*/ 	.word	0x00003270
        /*03f8*/ 	.word	0x00000000
        /*03fc*/ 	.word	0x00000000
        /*0400*/ 	.short	0x010a
        /*0402*/ 	.byte	0xff
	.zero		1


	//   ....[48]....
        /*0404*/ 	.word	0x000033c0
        /*0408*/ 	.word	0x00000000
        /*040c*/ 	.word	0x000000e0
        /*0410*/ 	.short	0x010a
        /*0412*/ 	.byte	0xff
	.zero		1


	//   ....[49]....
        /*0414*/ 	.word	0x00003430
        /*0418*/ 	.word	0x00000008
        /*041c*/ 	.word	0x00000000
        /*0420*/ 	.short	0x0101
        /*0422*/ 	.byte	0xff
	.zero		1


	//   ....[50]....
        /*0424*/ 	.word	0x00003450
        /*0428*/ 	.word	0x000000ff
        /*042c*/ 	.word	0x00000090
        /*0430*/ 	.short	0x010a
        /*0432*/ 	.byte	0x04
	.zero		1


	//   ....[51]....
        /*0434*/ 	.word	0x00003570
        /*0438*/ 	.word	0x00000000
        /*043c*/ 	.word	0x00000080
        /*0440*/ 	.short	0x010a
        /*0442*/ 	.byte	0xff
	.zero		1


	//   ....[52]....
        /*0444*/ 	.word	0x00003670
        /*0448*/ 	.word	0x00000000
        /*044c*/ 	.word	0x00000000
        /*0450*/ 	.short	0x0101
        /*0452*/ 	.byte	0xff
	.zero		1


	//   ....[53]....
        /*0454*/ 	.word	0x00003700
        /*0458*/ 	.word	0x000000ff
        /*045c*/ 	.word	0x00000090
        /*0460*/ 	.short	0x0106
        /*0462*/ 	.byte	0x04
	.zero		1


	//   ....[54]....
        /*0464*/ 	.word	0x00003720
        /*0468*/ 	.word	0x000000ff
        /*046c*/ 	.word	0x00000090
        /*0470*/ 	.short	0x010a
        /*0472*/ 	.byte	0x04
	.zero		1


	//   ....[55]....
        /*0474*/ 	.word	0x000037b0
        /*0478*/ 	.word	0x000000ff
        /*047c*/ 	.word	0x00000090
        /*0480*/ 	.short	0x0106
        /*0482*/ 	.byte	0x07
	.zero		1


	//   ....[56]....
        /*0484*/ 	.word	0x000037f0
        /*0488*/ 	.word	0x00000000
        /*048c*/ 	.word	0x00000090
        /*0490*/ 	.short	0x010a
        /*0492*/ 	.byte	0xff
	.zero		1


	//   ....[57]....
        /*0494*/ 	.word	0x00003a60
        /*0498*/ 	.word	0x000000ff
        /*049c*/ 	.word	0x00000008
        /*04a0*/ 	.short	0x010a
        /*04a2*/ 	.byte	0x05
	.zero		1


	//   ....[58]....
        /*04a4*/ 	.word	0x00003a80
        /*04a8*/ 	.word	0x000000ff
        /*04ac*/ 	.word	0x00000008
        /*04b0*/ 	.short	0x010a
        /*04b2*/ 	.byte	0x05
	.zero		1


	//   ....[59]....
        /*04b4*/ 	.word	0x00003c20
        /*04b8*/ 	.word	0x000000ff
        /*04bc*/ 	.word	0x00000008
        /*04c0*/ 	.short	0x010a
        /*04c2*/ 	.byte	0x05
	.zero		1


	//   ....[60]....
        /*04c4*/ 	.word	0x00003c40
        /*04c8*/ 	.word	0x000000ff
        /*04cc*/ 	.word	0x00000008
        /*04d0*/ 	.short	0x010a
        /*04d2*/ 	.byte	0x05
	.zero		1


	//   ....[61]....
        /*04d4*/ 	.word	0x00003d10
        /*04d8*/ 	.word	0x000000ff
        /*04dc*/ 	.word	0x00000000
        /*04e0*/ 	.short	0x0101
        /*04e2*/ 	.byte	0x04
	.zero		1


	//   ....[62]....
        /*04e4*/ 	.word	0x000040d0
        /*04e8*/ 	.word	0x00000003
        /*04ec*/ 	.word	0x00000080
        /*04f0*/ 	.short	0x010a
        /*04f2*/ 	.byte	0xff
	.zero		1


	//   ....[63]....
        /*04f4*/ 	.word	0x00004190
        /*04f8*/ 	.word	0x00000003
        /*04fc*/ 	.word	0x00000000
        /*0500*/ 	.short	0x0101
        /*0502*/ 	.byte	0xff
	.zero		1


	//   ....[64]....
        /*0504*/ 	.word	0x00004280
        /*0508*/ 	.word	0x000000ff
        /*050c*/ 	.word	0x00000000
        /*0510*/ 	.short	0x010a
        /*0512*/ 	.byte	0x04
	.zero		1


	//   ....[65]....
        /*0514*/ 	.word	0x00004290
        /*0518*/ 	.word	0x000000ff
        /*051c*/ 	.word	0x000000c0
        /*0520*/ 	.short	0x010a
        /*0522*/ 	.byte	0x07
	.zero		1


	//   ....[66]....
        /*0524*/ 	.word	0x00004350
        /*0528*/ 	.word	0x000000ff
        /*052c*/ 	.word	0x00000000
        /*0530*/ 	.short	0x010a
        /*0532*/ 	.byte	0x05
	.zero		1


	//   ....[67]....
        /*0534*/ 	.word	0x000044a0
        /*0538*/ 	.word	0x000000ff
        /*053c*/ 	.word	0x00000000
        /*0540*/ 	.short	0x010a
        /*0542*/ 	.byte	0x07
	.zero		1


	//   ....[68]....
        /*0544*/ 	.word	0x00004c10
        /*0548*/ 	.word	0x000000ff
        /*054c*/ 	.word	0x00000000
        /*0550*/ 	.short	0x010a
        /*0552*/ 	.byte	0x04
	.zero		1


	//   ....[69]....
        /*0554*/ 	.word	0x00004cb0
        /*0558*/ 	.word	0x000000ff
        /*055c*/ 	.word	0x00000000
        /*0560*/ 	.short	0x010a
        /*0562*/ 	.byte	0x05
	.zero		1


	//   ....[70]....
        /*0564*/ 	.word	0x00004d40
        /*0568*/ 	.word	0x000000ff
        /*056c*/ 	.word	0x00000000
        /*0570*/ 	.short	0x010a
        /*0572*/ 	.byte	0x05
	.zero		1


	//   ....[71]....
        /*0574*/ 	.word	0x00004de0
        /*0578*/ 	.word	0x00000002
        /*057c*/ 	.word	0x00000000
        /*0580*/ 	.short	0x010a
        /*0582*/ 	.byte	0xff
	.zero		1


	//   ....[72]....
        /*0584*/ 	.word	0x00004e20
        /*0588*/ 	.word	0x00000002
        /*058c*/ 	.word	0x00000000
        /*0590*/ 	.short	0x010a
        /*0592*/ 	.byte	0xff
	.zero		1


	//   ....[73]....
        /*0594*/ 	.word	0x00004ea0
        /*0598*/ 	.word	0x000000ff
        /*059c*/ 	.word	0x00000000
        /*05a0*/ 	.short	0x0101
        /*05a2*/ 	.byte	0x04
	.zero		1


	//   ....[74]....
        /*05a4*/ 	.word	0x00004ee0
        /*05a8*/ 	.word	0x000000ff
        /*05ac*/ 	.word	0x00000100
        /*05b0*/ 	.short	0x010a
        /*05b2*/ 	.byte	0x3e
	.zero		1


	//   ....[75]....
        /*05b4*/ 	.word	0x00004f40
        /*05b8*/ 	.word	0x000000ff
        /*05bc*/ 	.word	0x00000000
        /*05c0*/ 	.short	0x0101
        /*05c2*/ 	.byte	0x04
	.zero		1


	//   ....[76]....
        /*05c4*/ 	.word	0x000053c0
        /*05c8*/ 	.word	0x0000000c
        /*05cc*/ 	.word	0x00000080
        /*05d0*/ 	.short	0x010a
        /*05d2*/ 	.byte	0xff
	.zero		1


	//   ....[77]....
        /*05d4*/ 	.word	0x00005530
        /*05d8*/ 	.word	0x00000000
        /*05dc*/ 	.word	0x00000000
        /*05e0*/ 	.short	0x0101
        /*05e2*/ 	.byte	0xff
	.zero		1


	//   ....[78]....
        /*05e4*/ 	.word	0x000059b0
        /*05e8*/ 	.word	0x000000ff
        /*05ec*/ 	.word	0x00000078
        /*05f0*/ 	.short	0x010a
        /*05f2*/ 	.byte	0x1d
	.zero		1


	//   ....[79]....
        /*05f4*/ 	.word	0x00005b70
        /*05f8*/ 	.word	0x000000ff
        /*05fc*/ 	.word	0x00000058
        /*0600*/ 	.short	0x010a
        /*0602*/ 	.byte	0x04
	.zero		1


	//   ....[80]....
        /*0604*/ 	.word	0x00005dc0
        /*0608*/ 	.word	0x000000ff
        /*060c*/ 	.word	0x00000040
        /*0610*/ 	.short	0x010b
        /*0612*/ 	.byte	0x04
	.zero		1


	//   ....[81]....
        /*0614*/ 	.word	0x00005dd0
        /*0618*/ 	.word	0x000000ff
        /*061c*/ 	.word	0x00000000
        /*0620*/ 	.short	0x0101
        /*0622*/ 	.byte	0x10
	.zero		1


	//   ....[82]....
        /*0624*/ 	.word	0x00005de0
        /*0628*/ 	.word	0x000000ff
        /*062c*/ 	.word	0x00000058
        /*0630*/ 	.short	0x010a
        /*0632*/ 	.byte	0x05
	.zero		1


	//   ....[83]....
        /*0634*/ 	.word	0x00006040
        /*0638*/ 	.word	0x000000ff
        /*063c*/ 	.word	0x00000040
        /*0640*/ 	.short	0x010b
        /*0642*/ 	.byte	0x05
	.zero		1


	//   ....[84]....
        /*0644*/ 	.word	0x00006050
        /*0648*/ 	.word	0x000000ff
        /*064c*/ 	.word	0x00000000
        /*0650*/ 	.short	0x0101
        /*0652*/ 	.byte	0x04
	.zero		1


	//   ....[85]....
        /*0654*/ 	.word	0x00006110
        /*0658*/ 	.word	0x000000ff
        /*065c*/ 	.word	0x00000000
        /*0660*/ 	.short	0x010a
        /*0662*/ 	.byte	0x04
	.zero		1


	//   ....[86]....
        /*0664*/ 	.word	0x000061a0
        /*0668*/ 	.word	0x000000ff
        /*066c*/ 	.word	0x00000000
        /*0670*/ 	.short	0x010a
        /*0672*/ 	.byte	0x05
	.zero		1


	//   ....[87]....
        /*0674*/ 	.word	0x00006240
        /*0678*/ 	.word	0x00000000
        /*067c*/ 	.word	0x00000000
        /*0680*/ 	.short	0x010a
        /*0682*/ 	.byte	0xff
	.zero		1


	//   ....[88]....
        /*0684*/ 	.word	0x000065e0
        /*0688*/ 	.word	0x00000003
        /*068c*/ 	.word	0x00000080
        /*0690*/ 	.short	0x010a
        /*0692*/ 	.byte	0xff
	.zero		1


	//   ....[89]....
        /*0694*/ 	.word	0x00006760
        /*0698*/ 	.word	0x00000000
        /*069c*/ 	.word	0x00000000
        /*06a0*/ 	.short	0x0101
        /*06a2*/ 	.byte	0xff
	.zero		1


	//   ....[90]....
        /*06a4*/ 	.word	0x000072d0
        /*06a8*/ 	.word	0x00000000
        /*06ac*/ 	.word	0x00000040
        /*06b0*/ 	.short	0x010a
        /*06b2*/ 	.byte	0xff
	.zero		1


	//   ....[91]....
        /*06b4*/ 	.word	0x00007330
        /*06b8*/ 	.word	0x0000004c
        /*06bc*/ 	.word	0x000000a0
        /*06c0*/ 	.short	0x010a
        /*06c2*/ 	.byte	0xff
	.zero		1


	//   ....[92]....
        /*06c4*/ 	.word	0x00007420
        /*06c8*/ 	.word	0x00000000
        /*06cc*/ 	.word	0x00000040
        /*06d0*/ 	.short	0x010a
        /*06d2*/ 	.byte	0xff
	.zero		1


	//   ....[93]....
        /*06d4*/ 	.word	0x00007550
        /*06d8*/ 	.word	0x0000004c
        /*06dc*/ 	.word	0x000000a0
        /*06e0*/ 	.short	0x010a
        /*06e2*/ 	.byte	0xff
	.zero		1


	//   ....[94]....
        /*06e4*/ 	.word	0x00007dd0
        /*06e8*/ 	.word	0x00000000
        /*06ec*/ 	.word	0x00000000
        /*06f0*/ 	.short	0x0101
        /*06f2*/ 	.byte	0xff
	.zero		1


	//   ....[95]....
        /*06f4*/ 	.word	0x00007df0
        /*06f8*/ 	.word	0x00000002
        /*06fc*/ 	.word	0x00000040
        /*0700*/ 	.short	0x010a
        /*0702*/ 	.byte	0xff
	.zero		1


	//   ....[96]....
        /*0704*/ 	.word	0x00007ec0
        /*0708*/ 	.word	0x00000002
        /*070c*/ 	.word	0x00000040
        /*0710*/ 	.short	0x010a
        /*0712*/ 	.byte	0xff
	.zero		1


	//   ....[97]....
        /*0714*/ 	.word	0x00008220
        /*0718*/ 	.word	0x0000004f
        /*071c*/ 	.word	0x00000000
        /*0720*/ 	.short	0x0101
        /*0722*/ 	.byte	0xff
	.zero		1


	//   ....[98]....
        /*0724*/ 	.word	0x000088d0
        /*0728*/ 	.word	0x00000002
        /*072c*/ 	.word	0x00000000
        /*0730*/ 	.short	0x0101
        /*0732*/ 	.byte	0xff
	.zero		1


	//   ....[99]....
        /*0734*/ 	.word	0x00008b90
        /*0738*/ 	.word	0x000000ff
        /*073c*/ 	.word	0x00000000
        /*0740*/ 	.short	0x0101
        /*0742*/ 	.byte	0x06
	.zero		1


	//   ....[100]....
        /*0744*/ 	.word	0x00008bb0
        /*0748*/ 	.word	0x00000003
        /*074c*/ 	.word	0x000000f0
        /*0750*/ 	.short	0x010a
        /*0752*/ 	.byte	0xff
	.zero		1


	//   ....[101]....
        /*0754*/ 	.word	0x00008c10
        /*0758*/ 	.word	0x00000000
        /*075c*/ 	.word	0x00000020
        /*0760*/ 	.short	0x010a
        /*0762*/ 	.byte	0xff
	.zero		1


	//   ....[102]....
        /*0764*/ 	.word	0x00008c70
        /*0768*/ 	.word	0x00000000
        /*076c*/ 	.word	0x00000020
        /*0770*/ 	.short	0x010a
        /*0772*/ 	.byte	0xff
	.zero		1


	//   ....[103]....
        /*0774*/ 	.word	0x00008cc0
        /*0778*/ 	.word	0x00000003
        /*077c*/ 	.word	0x00000080
        /*0780*/ 	.short	0x010a
        /*0782*/ 	.byte	0xff
	.zero		1


	//   ....[104]....
        /*0784*/ 	.word	0x00008d20
        /*0788*/ 	.word	0x00000000
        /*078c*/ 	.word	0x00000000
        /*0790*/ 	.short	0x010a
        /*0792*/ 	.byte	0xff
	.zero		1


	//   ....[105]....
        /*0794*/ 	.word	0x00008d80
        /*0798*/ 	.word	0x00000000
        /*079c*/ 	.word	0x00000000
        /*07a0*/ 	.short	0x010a
        /*07a2*/ 	.byte	0xff
	.zero		1


	//   ....[106]....
        /*07a4*/ 	.word	0x00008de0
        /*07a8*/ 	.word	0x00000000
        /*07ac*/ 	.word	0x00000000
        /*07b0*/ 	.short	0x010a
        /*07b2*/ 	.byte	0xff
	.zero		1


	//   ....[107]....
        /*07b4*/ 	.word	0x00008e30
        /*07b8*/ 	.word	0x00000000
        /*07bc*/ 	.word	0x000000e0
        /*07c0*/ 	.short	0x010a
        /*07c2*/ 	.byte	0xff
	.zero		1


	//   ....[108]....
        /*07c4*/ 	.word	0x00008e90
        /*07c8*/ 	.word	0x00000000
        /*07cc*/ 	.word	0x00000090
        /*07d0*/ 	.short	0x010a
        /*07d2*/ 	.byte	0xff
	.zero		1


	//   ....[109]....
        /*07d4*/ 	.word	0x00008ee0
        /*07d8*/ 	.word	0x00000000
        /*07dc*/ 	.word	0x00000080
        /*07e0*/ 	.short	0x010a
        /*07e2*/ 	.byte	0xff
	.zero		1


	//   ....[110]....
        /*07e4*/ 	.word	0x00008f40
        /*07e8*/ 	.word	0x00000000
        /*07ec*/ 	.word	0x00000090
        /*07f0*/ 	.short	0x010a
        /*07f2*/ 	.byte	0xff
	.zero		1


	//   ....[111]....
        /*07f4*/ 	.word	0x00008fa0
        /*07f8*/ 	.word	0x00000007
        /*07fc*/ 	.word	0x00000008
        /*0800*/ 	.short	0x010a
        /*0802*/ 	.byte	0xff
	.zero		1


	//   ....[112]....
        /*0804*/ 	.word	0x00009090
        /*0808*/ 	.word	0x00000005
        /*080c*/ 	.word	0x00000008
        /*0810*/ 	.short	0x010a
        /*0812*/ 	.byte	0xff
	.zero		1


	//   ....[113]....
        /*0814*/ 	.word	0x000090e0
        /*0818*/ 	.word	0x00000003
        /*081c*/ 	.word	0x00000080
        /*0820*/ 	.short	0x010a
        /*0822*/ 	.byte	0xff
	.zero		1


	//   ....[114]....
        /*0824*/ 	.word	0x00009150
        /*0828*/ 	.word	0x00000003
        /*082c*/ 	.word	0x000000c0
        /*0830*/ 	.short	0x010a
        /*0832*/ 	.byte	0xff
	.zero		1


	//   ....[115]....
        /*0834*/ 	.word	0x000091b0
        /*0838*/ 	.word	0x00000003
        /*083c*/ 	.word	0x00000000
        /*0840*/ 	.short	0x010a
        /*0842*/ 	.byte	0xff
	.zero		1


	//   ....[116]....
        /*0844*/ 	.word	0x00009210
        /*0848*/ 	.word	0x00000002
        /*084c*/ 	.word	0x00000000
        /*0850*/ 	.short	0x010a
        /*0852*/ 	.byte	0xff
	.zero		1


	//   ....[117]....
        /*0854*/ 	.word	0x00009270
        /*0858*/ 	.word	0x00000002
        /*085c*/ 	.word	0x00000000
        /*0860*/ 	.short	0x010a
        /*0862*/ 	.byte	0xff
	.zero		1


	//   ....[118]....
        /*0864*/ 	.word	0x000092d0
        /*0868*/ 	.word	0x00000002
        /*086c*/ 	.word	0x00000000
        /*0870*/ 	.short	0x010a
        /*0872*/ 	.byte	0xff
	.zero		1


	//   ....[119]....
        /*0874*/ 	.word	0x00009330
        /*0878*/ 	.word	0x00000002
        /*087c*/ 	.word	0x00000100
        /*0880*/ 	.short	0x010a
        /*0882*/ 	.byte	0xff
	.zero		1


	//   ....[120]....
        /*0884*/ 	.word	0x00009380
        /*0888*/ 	.word	0x0000000c
        /*088c*/ 	.word	0x00000080
        /*0890*/ 	.short	0x010a
        /*0892*/ 	.byte	0xff
	.zero		1


	//   ....[121]....
        /*0894*/ 	.word	0x000093e0
        /*0898*/ 	.word	0x00000000
        /*089c*/ 	.word	0x00000078
        /*08a0*/ 	.short	0x010a
        /*08a2*/ 	.byte	0xff
	.zero		1


	//   ....[122]....
        /*08a4*/ 	.word	0x00009440
        /*08a8*/ 	.word	0x00000000
        /*08ac*/ 	.word	0x00000058
        /*08b0*/ 	.short	0x010a
        /*08b2*/ 	.byte	0xff
	.zero		1


	//   ....[123]....
        /*08b4*/ 	.word	0x000094a0
        /*08b8*/ 	.word	0x00000009
        /*08bc*/ 	.word	0x00000058
        /*08c0*/ 	.short	0x010a
        /*08c2*/ 	.byte	0xff
	.zero		1


	//   ....[124]....
        /*08c4*/ 	.word	0x00009500
        /*08c8*/ 	.word	0x00000000
        /*08cc*/ 	.word	0x00000000
        /*08d0*/ 	.short	0x010a
        /*08d2*/ 	.byte	0xff
	.zero		1


	//   ....[125]....
        /*08d4*/ 	.word	0x00009560
        /*08d8*/ 	.word	0x00000000
        /*08dc*/ 	.word	0x00000000
        /*08e0*/ 	.short	0x010a
        /*08e2*/ 	.byte	0xff
	.zero		1


	//   ....[126]....
        /*08e4*/ 	.word	0x000095b0
        /*08e8*/ 	.word	0x00000003
        /*08ec*/ 	.word	0x00000080
        /*08f0*/ 	.short	0x010a
        /*08f2*/ 	.byte	0xff
	.zero		1


	//   ....[127]....
        /*08f4*/ 	.word	0x00009600
        /*08f8*/ 	.word	0x00000000
        /*08fc*/ 	.word	0x00000040
        /*0900*/ 	.short	0x010a
        /*0902*/ 	.byte	0xff
	.zero		1


	//   ....[128]....
        /*0904*/ 	.word	0x00009650
        /*0908*/ 	.word	0x0000004c
        /*090c*/ 	.word	0x000000a0
        /*0910*/ 	.short	0x010a
        /*0912*/ 	.byte	0xff
	.zero		1


	//   ....[129]....
        /*0914*/ 	.word	0x000096a0
        /*0918*/ 	.word	0x00000002
        /*091c*/ 	.word	0x00000040
        /*0920*/ 	.short	0x010a
        /*0922*/ 	.byte	0xff
	.zero		1


	//----- nvinfo : EIATTR_NUM_MBARRIERS
	.align		4
.L_47:
        /*0924*/ 	.byte	0x03, 0x38
        /*0926*/ 	.short	0x0021


	//----- nvinfo : EIATTR_EXIT_INSTR_OFFSETS
	.align		4
        /*0928*/ 	.byte	0x04, 0x1c
        /*092a*/ 	.short	(.L_49 - .L_48)


	//   ....[0]....
.L_48:
        /*092c*/ 	.word	0x000032a0


	//   ....[1]....
        /*0930*/ 	.word	0x000037c0


	//   ....[2]....
        /*0934*/ 	.word	0x00003820


	//   ....[3]....
        /*0938*/ 	.word	0x00005180


	//   ....[4]....
        /*093c*/ 	.word	0x00006270


	//   ....[5]....
        /*0940*/ 	.word	0x000062b0


	//   ....[6]....
        /*0944*/ 	.word	0x00008a80


	//   ....[7]....
        /*0948*/ 	.word	0x00008af0


	//   ....[8]....
        /*094c*/ 	.word	0x00008b20


	//   ....[9]....
        /*0950*/ 	.word	0x00008ba0


	//----- nvinfo : EIATTR_MAX_THREADS
	.align		4
.L_49:
        /*0954*/ 	.byte	0x04, 0x05
        /*0956*/ 	.short	(.L_51 - .L_50)
.L_50:
        /*0958*/ 	.word	0x00000100
        /*095c*/ 	.word	0x00000001
        /*0960*/ 	.word	0x00000001


	//----- nvinfo : EIATTR_CRS_STACK_SIZE
	.align		4
.L_51:
        /*0964*/ 	.byte	0x04, 0x1e
        /*0966*/ 	.short	(.L_53 - .L_52)
.L_52:
        /*0968*/ 	.word	0x00000000


	//----- nvinfo : EIATTR_CBANK_PARAM_SIZE
	.align		4
.L_53:
        /*096c*/ 	.byte	0x03, 0x19
        /*096e*/ 	.short	0x0800


	//----- nvinfo : EIATTR_PARAM_CBANK
	.align		4
        /*0970*/ 	.byte	0x04, 0x0a
        /*0972*/ 	.short	(.L_55 - .L_54)
	.align		4
.L_54:
        /*0974*/ 	.word	index@(.nv.constant0._ZN7cutlass13device_kernelINS_4gemm6kernel13GemmUniversalIN4cute5tupleIJiiiiEEENS1_10collective13CollectiveMmaINS1_35MainloopSm100TmaUmmaWarpSpecializedILi4ELi2ELi4ENS5_IJNS4_1CILi4EEENSA_ILi2EEENSA_ILi1EEEEEEEENS5_IJNSA_ILi128EEENSA_ILi64EEESG_EEENS_10tfloat32_tENS5_IJlSD_lEEESJ_SK_NS4_8TiledMMAINS4_8MMA_AtomIJNS4_23SM100_MMA_TF32_2x1SM_SSISJ_SJ_fLi128ELi64ELNS4_4UMMA5MajorE0ELSP_0ELNSO_7ScaleInE0ELSQ_0EEEEEENS4_6LayoutINS5_IJSD_SD_SD_EEENS5_IJNSA_ILi0EEESV_SV_EEEEENS5_IJNS4_10UnderscoreESY_SY_EEEEENS4_28SM100_TMA_2SM_LOAD_MULTICASTENS4_14ComposedLayoutINS4_7SwizzleILi3ELi4ELi3EEENS4_18smem_ptr_flag_bitsILi32EEENST_INS5_IJNSA_ILi8EEENSA_ILi32EEEEEENS5_IJS18_SD_EEEEEEEvNS4_8identityES11_S1C_vS1D_EENS_8epilogue10collective18CollectiveEpilogueINS1F_23Sm100TmaWarpSpecializedILi3ELi2ELi16ELb1ELb0EEEJNS5_IJSH_SH_SG_EEENS5_IJNST_ISH_SD_EENST_INS5_IJNSA_ILi16EEESC_EEENS5_IJSD_S18_EEEEEEEESJ_SK_SJ_SK_NS1F_6fusion15FusionCallbacksIS1J_NS1R_17LinearCombinationISJ_fSJ_fLNS_15FloatRoundStyleE2EEES1K_S1Q_JEEENS4_5SM1004TMEM4LOAD26SM100_TMEM_LOAD_32dp32b16xENS4_13SM90_TMA_LOADENS12_INS13_ILi2ELi4ELi3EEES16_NST_INS5_IJS17_S1M_EEENS5_IJS1M_SD_EEEEEEENS4_39AutoVectorizingCopyWithAssumedAlignmentILi128EEENS4_14SM90_TMA_STOREES26_S28_S28_EEEvvEEEEvNT_6ParamsE)
        /*0978*/ 	.short	0x0380
        /*097a*/ 	.short	0x0800


	//----- nvinfo : EIATTR_SW_WAR
	.align		4
.L_55:
        /*097c*/ 	.byte	0x04, 0x36
        /*097e*/ 	.short	(.L_57 - .L_56)
.L_56:
        /*0980*/ 	.word	0x00000008
.L_57:


//--------------------- .nv.callgraph             --------------------------
	.section	.nv.callgraph,"",@"SHT_CUDA_CALLGRAPH"
	.align	4
	.sectionentsize	8
	.align		4
        /*0000*/ 	.word	0x00000000
	.align		4
        /*0004*/ 	.word	0xffffffff
	.align		4
        /*0008*/ 	.word	index@(_ZN7cutlass13device_kernelINS_4gemm6kernel13GemmUniversalIN4cute5tupleIJiiiiEEENS1_10collective13CollectiveMmaINS1_35MainloopSm100TmaUmmaWarpSpecializedILi4ELi2ELi4ENS5_IJNS4_1CILi4EEENSA_ILi2EEENSA_ILi1EEEEEEEENS5_IJNSA_ILi128EEENSA_ILi64EEESG_EEENS_10tfloat32_tENS5_IJlSD_lEEESJ_SK_NS4_8TiledMMAINS4_8MMA_AtomIJNS4_23SM100_MMA_TF32_2x1SM_SSISJ_SJ_fLi128ELi64ELNS4_4UMMA5MajorE0ELSP_0ELNSO_7ScaleInE0ELSQ_0EEEEEENS4_6LayoutINS5_IJSD_SD_SD_EEENS5_IJNSA_ILi0EEESV_SV_EEEEENS5_IJNS4_10UnderscoreESY_SY_EEEEENS4_28SM100_TMA_2SM_LOAD_MULTICASTENS4_14ComposedLayoutINS4_7SwizzleILi3ELi4ELi3EEENS4_18smem_ptr_flag_bitsILi32EEENST_INS5_IJNSA_ILi8EEENSA_ILi32EEEEEENS5_IJS18_SD_EEEEEEEvNS4_8identityES11_S1C_vS1D_EENS_8epilogue10collective18CollectiveEpilogueINS1F_23Sm100TmaWarpSpecializedILi3ELi2ELi16ELb1ELb0EEEJNS5_IJSH_SH_SG_EEENS5_IJNST_ISH_SD_EENST_INS5_IJNSA_ILi16EEESC_EEENS5_IJSD_S18_EEEEEEEESJ_SK_SJ_SK_NS1F_6fusion15FusionCallbacksIS1J_NS1R_17LinearCombinationISJ_fSJ_fLNS_15FloatRoundStyleE2EEES1K_S1Q_JEEENS4_5SM1004TMEM4LOAD26SM100_TMEM_LOAD_32dp32b16xENS4_13SM90_TMA_LOADENS12_INS13_ILi2ELi4ELi3EEES16_NST_INS5_IJS17_S1M_EEENS5_IJS1M_SD_EEEEEEENS4_39AutoVectorizingCopyWithAssumedAlignmentILi128EEENS4_14SM90_TMA_STOREES26_S28_S28_EEEvvEEEEvNT_6ParamsE)
	.align		4
        /*000c*/ 	.word	index@(__assertfail)
	.align		4
        /*0010*/ 	.word	0x00000000
	.align		4
        /*0014*/ 	.word	0xfffffffe
	.align		4
        /*0018*/ 	.word	0x00000000
	.align		4
        /*001c*/ 	.word	0xfffffffd
	.align		4
        /*0020*/ 	.word	0x00000000
	.align		4
        /*0024*/ 	.word	0xfffffffc


//--------------------- .nv.constant4             --------------------------
	.section	.nv.constant4,"a",@progbits
	.align	8
	.align		8
.nv.constant4:
        /*0000*/ 	.dword	__assertfail
	.align		8
        /*0008*/ 	.dword	__unnamed_1
	.align		8
        /*0010*/ 	.dword	__unnamed_2
	.align		8
        /*0018*/ 	.dword	_ZN40_INTERNAL_b0cef1ab_4_k_cu_5943ff46_270194cuda3std3__45__cpo5beginE
	.align		8
        /*0020*/ 	.dword	_ZN40_INTERNAL_b0cef1ab_4_k_cu_5943ff46_270194cuda3std3__45__cpo3endE
	.align		8
        /*0028*/ 	.dword	_ZN40_INTERNAL_b0cef1ab_4_k_cu_5943ff46_270194cuda3std3__45__cpo6cbeginE
	.align		8
        /*0030*/ 	.dword	_ZN40_INTERNAL_b0cef1ab_4_k_cu_5943ff46_270194cuda3std3__45__cpo4cendE
	.align		8
        /*0038*/ 	.dword	_ZN40_INTERNAL_b0cef1ab_4_k_cu_5943ff46_270194cuda3std3__442_GLOBAL__N__b0cef1ab_4_k_cu_5943ff46_270196ignoreE
	.align		8
        /*0040*/ 	.dword	_ZN40_INTERNAL_b0cef1ab_4_k_cu_5943ff46_270194cuda3std3__419piecewise_constructE
	.align		8
        /*0048*/ 	.dword	_ZN40_INTERNAL_b0cef1ab_4_k_cu_5943ff46_270194cuda3std3__48in_placeE
	.align		8
        /*0050*/ 	.dword	_ZN40_INTERNAL_b0cef1ab_4_k_cu_5943ff46_270194cuda3std6ranges3__45__cpo4swapE
	.align		8
        /*0058*/ 	.dword	_ZN40_INTERNAL_b0cef1ab_4_k_cu_5943ff46_270194cuda3std6ranges3__45__cpo9iter_moveE
	.align		8
        /*0060*/ 	.dword	_ZN40_INTERNAL_b0cef1ab_4_k_cu_5943ff46_270194cute7productE
	.align		8
        /*0068*/ 	.dword	_ZN40_INTERNAL_b0cef1ab_4_k_cu_5943ff46_270194cute1_E
	.align		8
        /*0070*/ 	.dword	$str$25
	.align		8
        /*0078*/ 	.dword	$str$26
	.align		8
        /*0080*/ 	.dword	$str$27
	.align		8
        /*0088*/ 	.dword	$str$28


//--------------------- .text._ZN7cutlass13device_kernelINS_4gemm6kernel13GemmUniversalIN4cute5tupleIJiiiiEEENS1_10collective13CollectiveMmaINS1_35MainloopSm100TmaUmmaWarpSpecializedILi4ELi2ELi4ENS5_IJNS4_1CILi4EEENSA_ILi2EEENSA_ILi1EEEEEEEENS5_IJNSA_ILi128EEENSA_ILi64EEESG_EEENS_10tfloat32_tENS5_IJlSD_lEEESJ_SK_NS4_8TiledMMAINS4_8MMA_AtomIJNS4_23SM100_MMA_TF32_2x1SM_SSISJ_SJ_fLi128ELi64ELNS4_4UMMA5MajorE0ELSP_0ELNSO_7ScaleInE0ELSQ_0EEEEEENS4_6LayoutINS5_IJSD_SD_SD_EEENS5_IJNSA_ILi0EEESV_SV_EEEEENS5_IJNS4_10UnderscoreESY_SY_EEEEENS4_28SM100_TMA_2SM_LOAD_MULTICASTENS4_14ComposedLayoutINS4_7SwizzleILi3ELi4ELi3EEENS4_18smem_ptr_flag_bitsILi32EEENST_INS5_IJNSA_ILi8EEENSA_ILi32EEEEEENS5_IJS18_SD_EEEEEEEvNS4_8identityES11_S1C_vS1D_EENS_8epilogue10collective18CollectiveEpilogueINS1F_23Sm100TmaWarpSpecializedILi3ELi2ELi16ELb1ELb0EEEJNS5_IJSH_SH_SG_EEENS5_IJNST_ISH_SD_EENST_INS5_IJNSA_ILi16EEESC_EEENS5_IJSD_S18_EEEEEEEESJ_SK_SJ_SK_NS1F_6fusion15FusionCallbacksIS1J_NS1R_17LinearCombinationISJ_fSJ_fLNS_15FloatRoundStyleE2EEES1K_S1Q_JEEENS4_5SM1004TMEM4LOAD26SM100_TMEM_LOAD_32dp32b16xENS4_13SM90_TMA_LOADENS12_INS13_ILi2ELi4ELi3EEES16_NST_INS5_IJS17_S1M_EEENS5_IJS1M_SD_EEEEEEENS4_39AutoVectorizingCopyWithAssumedAlignmentILi128EEENS4_14SM90_TMA_STOREES26_S28_S28_EEEvvEEEEvNT_6ParamsE --------------------------
	.section	.text._ZN7cutlass13device_kernelINS_4gemm6kernel13GemmUniversalIN4cute5tupleIJiiiiEEENS1_10collective13CollectiveMmaINS1_35MainloopSm100TmaUmmaWarpSpecializedILi4ELi2ELi4ENS5_IJNS4_1CILi4EEENSA_ILi2EEENSA_ILi1EEEEEEEENS5_IJNSA_ILi128EEENSA_ILi64EEESG_EEENS_10tfloat32_tENS5_IJlSD_lEEESJ_SK_NS4_8TiledMMAINS4_8MMA_AtomIJNS4_23SM100_MMA_TF32_2x1SM_SSISJ_SJ_fLi128ELi64ELNS4_4UMMA5MajorE0ELSP_0ELNSO_7ScaleInE0ELSQ_0EEEEEENS4_6LayoutINS5_IJSD_SD_SD_EEENS5_IJNSA_ILi0EEESV_SV_EEEEENS5_IJNS4_10UnderscoreESY_SY_EEEEENS4_28SM100_TMA_2SM_LOAD_MULTICASTENS4_14ComposedLayoutINS4_7SwizzleILi3ELi4ELi3EEENS4_18smem_ptr_flag_bitsILi32EEENST_INS5_IJNSA_ILi8EEENSA_ILi32EEEEEENS5_IJS18_SD_EEEEEEEvNS4_8identityES11_S1C_vS1D_EENS_8epilogue10collective18CollectiveEpilogueINS1F_23Sm100TmaWarpSpecializedILi3ELi2ELi16ELb1ELb0EEEJNS5_IJSH_SH_SG_EEENS5_IJNST_ISH_SD_EENST_INS5_IJNSA_ILi16EEESC_EEENS5_IJSD_S18_EEEEEEEESJ_SK_SJ_SK_NS1F_6fusion15FusionCallbacksIS1J_NS1R_17LinearCombinationISJ_fSJ_fLNS_15FloatRoundStyleE2EEES1K_S1Q_JEEENS4_5SM1004TMEM4LOAD26SM100_TMEM_LOAD_32dp32b16xENS4_13SM90_TMA_LOADENS12_INS13_ILi2ELi4ELi3EEES16_NST_INS5_IJS17_S1M_EEENS5_IJS1M_SD_EEEEEEENS4_39AutoVectorizingCopyWithAssumedAlignmentILi128EEENS4_14SM90_TMA_STOREES26_S28_S28_EEEvvEEEEvNT_6ParamsE,"ax",@progbits
	.align	128
.text._ZN7cutlass13device_kernelINS_4gemm6kernel13GemmUniversalIN4cute5tupleIJiiiiEEENS1_10collective13CollectiveMmaINS1_35MainloopSm100TmaUmmaWarpSpecializedILi4ELi2ELi4ENS5_IJNS4_1CILi4EEENSA_ILi2EEENSA_ILi1EEEEEEEENS5_IJNSA_ILi128EEENSA_ILi64EEESG_EEENS_10tfloat32_tENS5_IJlSD_lEEESJ_SK_NS4_8TiledMMAINS4_8MMA_AtomIJNS4_23SM100_MMA_TF32_2x1SM_SSISJ_SJ_fLi128ELi64ELNS4_4UMMA5MajorE0ELSP_0ELNSO_7ScaleInE0ELSQ_0EEEEEENS4_6LayoutINS5_IJSD_SD_SD_EEENS5_IJNSA_ILi0EEESV_SV_EEEEENS5_IJNS4_10UnderscoreESY_SY_EEEEENS4_28SM100_TMA_2SM_LOAD_MULTICASTENS4_14ComposedLayoutINS4_7SwizzleILi3ELi4ELi3EEENS4_18smem_ptr_flag_bitsILi32EEENST_INS5_IJNSA_ILi8EEENSA_ILi32EEEEEENS5_IJS18_SD_EEEEEEEvNS4_8identityES11_S1C_vS1D_EENS_8epilogue10collective18CollectiveEpilogueINS1F_23Sm100TmaWarpSpecializedILi3ELi2ELi16ELb1ELb0EEEJNS5_IJSH_SH_SG_EEENS5_IJNST_ISH_SD_EENST_INS5_IJNSA_ILi16EEESC_EEENS5_IJSD_S18_EEEEEEEESJ_SK_SJ_SK_NS1F_6fusion15FusionCallbacksIS1J_NS1R_17LinearCombinationISJ_fSJ_fLNS_15FloatRoundStyleE2EEES1K_S1Q_JEEENS4_5SM1004TMEM4LOAD26SM100_TMEM_LOAD_32dp32b16xENS4_13SM90_TMA_LOADENS12_INS13_ILi2ELi4ELi3EEES16_NST_INS5_IJS17_S1M_EEENS5_IJS1M_SD_EEEEEEENS4_39AutoVectorizingCopyWithAssumedAlignmentILi128EEENS4_14SM90_TMA_STOREES26_S28_S28_EEEvvEEEEvNT_6ParamsE:
        .type           _ZN7cutlass13device_kernelINS_4gemm6kernel13GemmUniversalIN4cute5tupleIJiiiiEEENS1_10collective13CollectiveMmaINS1_35MainloopSm100TmaUmmaWarpSpecializedILi4ELi2ELi4ENS5_IJNS4_1CILi4EEENSA_ILi2EEENSA_ILi1EEEEEEEENS5_IJNSA_ILi128EEENSA_ILi64EEESG_EEENS_10tfloat32_tENS5_IJlSD_lEEESJ_SK_NS4_8TiledMMAINS4_8MMA_AtomIJNS4_23SM100_MMA_TF32_2x1SM_SSISJ_SJ_fLi128ELi64ELNS4_4UMMA5MajorE0ELSP_0ELNSO_7ScaleInE0ELSQ_0EEEEEENS4_6LayoutINS5_IJSD_SD_SD_EEENS5_IJNSA_ILi0EEESV_SV_EEEEENS5_IJNS4_10UnderscoreESY_SY_EEEEENS4_28SM100_TMA_2SM_LOAD_MULTICASTENS4_14ComposedLayoutINS4_7SwizzleILi3ELi4ELi3EEENS4_18smem_ptr_flag_bitsILi32EEENST_INS5_IJNSA_ILi8EEENSA_ILi32EEEEEENS5_IJS18_SD_EEEEEEEvNS4_8identityES11_S1C_vS1D_EENS_8epilogue10collective18CollectiveEpilogueINS1F_23Sm100TmaWarpSpecializedILi3ELi2ELi16ELb1ELb0EEEJNS5_IJSH_SH_SG_EEENS5_IJNST_ISH_SD_EENST_INS5_IJNSA_ILi16EEESC_EEENS5_IJSD_S18_EEEEEEEESJ_SK_SJ_SK_NS1F_6fusion15FusionCallbacksIS1J_NS1R_17LinearCombinationISJ_fSJ_fLNS_15FloatRoundStyleE2EEES1K_S1Q_JEEENS4_5SM1004TMEM4LOAD26SM100_TMEM_LOAD_32dp32b16xENS4_13SM90_TMA_LOADENS12_INS13_ILi2ELi4ELi3EEES16_NST_INS5_IJS17_S1M_EEENS5_IJS1M_SD_EEEEEEENS4_39AutoVectorizingCopyWithAssumedAlignmentILi128EEENS4_14SM90_TMA_STOREES26_S28_S28_EEEvvEEEEvNT_6ParamsE,@function
        .size           _ZN7cutlass13device_kernelINS_4gemm6kernel13GemmUniversalIN4cute5tupleIJiiiiEEENS1_10collective13CollectiveMmaINS1_35MainloopSm100TmaUmmaWarpSpecializedILi4ELi2ELi4ENS5_IJNS4_1CILi4EEENSA_ILi2EEENSA_ILi1EEEEEEEENS5_IJNSA_ILi128EEENSA_ILi64EEESG_EEENS_10tfloat32_tENS5_IJlSD_lEEESJ_SK_NS4_8TiledMMAINS4_8MMA_AtomIJNS4_23SM100_MMA_TF32_2x1SM_SSISJ_SJ_fLi128ELi64ELNS4_4UMMA5MajorE0ELSP_0ELNSO_7ScaleInE0ELSQ_0EEEEEENS4_6LayoutINS5_IJSD_SD_SD_EEENS5_IJNSA_ILi0EEESV_SV_EEEEENS5_IJNS4_10UnderscoreESY_SY_EEEEENS4_28SM100_TMA_2SM_LOAD_MULTICASTENS4_14ComposedLayoutINS4_7SwizzleILi3ELi4ELi3EEENS4_18smem_ptr_flag_bitsILi32EEENST_INS5_IJNSA_ILi8EEENSA_ILi32EEEEEENS5_IJS18_SD_EEEEEEEvNS4_8identityES11_S1C_vS1D_EENS_8epilogue10collective18CollectiveEpilogueINS1F_23Sm100TmaWarpSpecializedILi3ELi2ELi16ELb1ELb0EEEJNS5_IJSH_SH_SG_EEENS5_IJNST_ISH_SD_EENST_INS5_IJNSA_ILi16EEESC_EEENS5_IJSD_S18_EEEEEEEESJ_SK_SJ_SK_NS1F_6fusion15FusionCallbacksIS1J_NS1R_17LinearCombinationISJ_fSJ_fLNS_15FloatRoundStyleE2EEES1K_S1Q_JEEENS4_5SM1004TMEM4LOAD26SM100_TMEM_LOAD_32dp32b16xENS4_13SM90_TMA_LOADENS12_INS13_ILi2ELi4ELi3EEES16_NST_INS5_IJS17_S1M_EEENS5_IJS1M_SD_EEEEEEENS4_39AutoVectorizingCopyWithAssumedAlignmentILi128EEENS4_14SM90_TMA_STOREES26_S28_S28_EEEvvEEEEvNT_6ParamsE,(.L_x_179 - _ZN7cutlass13device_kernelINS_4gemm6kernel13GemmUniversalIN4cute5tupleIJiiiiEEENS1_10collective13CollectiveMmaINS1_35MainloopSm100TmaUmmaWarpSpecializedILi4ELi2ELi4ENS5_IJNS4_1CILi4EEENSA_ILi2EEENSA_ILi1EEEEEEEENS5_IJNSA_ILi128EEENSA_ILi64EEESG_EEENS_10tfloat32_tENS5_IJlSD_lEEESJ_SK_NS4_8TiledMMAINS4_8MMA_AtomIJNS4_23SM100_MMA_TF32_2x1SM_SSISJ_SJ_fLi128ELi64ELNS4_4UMMA5MajorE0ELSP_0ELNSO_7ScaleInE0ELSQ_0EEEEEENS4_6LayoutINS5_IJSD_SD_SD_EEENS5_IJNSA_ILi0EEESV_SV_EEEEENS5_IJNS4_10UnderscoreESY_SY_EEEEENS4_28SM100_TMA_2SM_LOAD_MULTICASTENS4_14ComposedLayoutINS4_7SwizzleILi3ELi4ELi3EEENS4_18smem_ptr_flag_bitsILi32EEENST_INS5_IJNSA_ILi8EEENSA_ILi32EEEEEENS5_IJS18_SD_EEEEEEEvNS4_8identityES11_S1C_vS1D_EENS_8epilogue10collective18CollectiveEpilogueINS1F_23Sm100TmaWarpSpecializedILi3ELi2ELi16ELb1ELb0EEEJNS5_IJSH_SH_SG_EEENS5_IJNST_ISH_SD_EENST_INS5_IJNSA_ILi16EEESC_EEENS5_IJSD_S18_EEEEEEEESJ_SK_SJ_SK_NS1F_6fusion15FusionCallbacksIS1J_NS1R_17LinearCombinationISJ_fSJ_fLNS_15FloatRoundStyleE2EEES1K_S1Q_JEEENS4_5SM1004TMEM4LOAD26SM100_TMEM_LOAD_32dp32b16xENS4_13SM90_TMA_LOADENS12_INS13_ILi2ELi4ELi3EEES16_NST_INS5_IJS17_S1M_EEENS5_IJS1M_SD_EEEEEEENS4_39AutoVectorizingCopyWithAssumedAlignmentILi128EEENS4_14SM90_TMA_STOREES26_S28_S28_EEEvvEEEEvNT_6ParamsE)
        .other          _ZN7cutlass13device_kernelINS_4gemm6kernel13GemmUniversalIN4cute5tupleIJiiiiEEENS1_10collective13CollectiveMmaINS1_35MainloopSm100TmaUmmaWarpSpecializedILi4ELi2ELi4ENS5_IJNS4_1CILi4EEENSA_ILi2EEENSA_ILi1EEEEEEEENS5_IJNSA_ILi128EEENSA_ILi64EEESG_EEENS_10tfloat32_tENS5_IJlSD_lEEESJ_SK_NS4_8TiledMMAINS4_8MMA_AtomIJNS4_23SM100_MMA_TF32_2x1SM_SSISJ_SJ_fLi128ELi64ELNS4_4UMMA5MajorE0ELSP_0ELNSO_7ScaleInE0ELSQ_0EEEEEENS4_6LayoutINS5_IJSD_SD_SD_EEENS5_IJNSA_ILi0EEESV_SV_EEEEENS5_IJNS4_10UnderscoreESY_SY_EEEEENS4_28SM100_TMA_2SM_LOAD_MULTICASTENS4_14ComposedLayoutINS4_7SwizzleILi3ELi4ELi3EEENS4_18smem_ptr_flag_bitsILi32EEENST_INS5_IJNSA_ILi8EEENSA_ILi32EEEEEENS5_IJS18_SD_EEEEEEEvNS4_8identityES11_S1C_vS1D_EENS_8epilogue10collective18CollectiveEpilogueINS1F_23Sm100TmaWarpSpecializedILi3ELi2ELi16ELb1ELb0EEEJNS5_IJSH_SH_SG_EEENS5_IJNST_ISH_SD_EENST_INS5_IJNSA_ILi16EEESC_EEENS5_IJSD_S18_EEEEEEEESJ_SK_SJ_SK_NS1F_6fusion15FusionCallbacksIS1J_NS1R_17LinearCombinationISJ_fSJ_fLNS_15FloatRoundStyleE2EEES1K_S1Q_JEEENS4_5SM1004TMEM4LOAD26SM100_TMEM_LOAD_32dp32b16xENS4_13SM90_TMA_LOADENS12_INS13_ILi2ELi4ELi3EEES16_NST_INS5_IJS17_S1M_EEENS5_IJS1M_SD_EEEEEEENS4_39AutoVectorizingCopyWithAssumedAlignmentILi128EEENS4_14SM90_TMA_STOREES26_S28_S28_EEEvvEEEEvNT_6ParamsE,@"STO_CUDA_ENTRY STV_DEFAULT"
_ZN7cutlass13device_kernelINS_4gemm6kernel13GemmUniversalIN4cute5tupleIJiiiiEEENS1_10collective13CollectiveMmaINS1_35MainloopSm100TmaUmmaWarpSpecializedILi4ELi2ELi4ENS5_IJNS4_1CILi4EEENSA_ILi2EEENSA_ILi1EEEEEEEENS5_IJNSA_ILi128EEENSA_ILi64EEESG_EEENS_10tfloat32_tENS5_IJlSD_lEEESJ_SK_NS4_8TiledMMAINS4_8MMA_AtomIJNS4_23SM100_MMA_TF32_2x1SM_SSISJ_SJ_fLi128ELi64ELNS4_4UMMA5MajorE0ELSP_0ELNSO_7ScaleInE0ELSQ_0EEEEEENS4_6LayoutINS5_IJSD_SD_SD_EEENS5_IJNSA_ILi0EEESV_SV_EEEEENS5_IJNS4_10UnderscoreESY_SY_EEEEENS4_28SM100_TMA_2SM_LOAD_MULTICASTENS4_14ComposedLayoutINS4_7SwizzleILi3ELi4ELi3EEENS4_18smem_ptr_flag_bitsILi32EEENST_INS5_IJNSA_ILi8EEENSA_ILi32EEEEEENS5_IJS18_SD_EEEEEEEvNS4_8identityES11_S1C_vS1D_EENS_8epilogue10collective18CollectiveEpilogueINS1F_23Sm100TmaWarpSpecializedILi3ELi2ELi16ELb1ELb0EEEJNS5_IJSH_SH_SG_EEENS5_IJNST_ISH_SD_EENST_INS5_IJNSA_ILi16EEESC_EEENS5_IJSD_S18_EEEEEEEESJ_SK_SJ_SK_NS1F_6fusion15FusionCallbacksIS1J_NS1R_17LinearCombinationISJ_fSJ_fLNS_15FloatRoundStyleE2EEES1K_S1Q_JEEENS4_5SM1004TMEM4LOAD26SM100_TMEM_LOAD_32dp32b16xENS4_13SM90_TMA_LOADENS12_INS13_ILi2ELi4ELi3EEES16_NST_INS5_IJS17_S1M_EEENS5_IJS1M_SD_EEEEEEENS4_39AutoVectorizingCopyWithAssumedAlignmentILi128EEENS4_14SM90_TMA_STOREES26_S28_S28_EEEvvEEEEvNT_6ParamsE:
[----:B------:R-:W1:Y:S01]  /*0000*/  LDC R1, c[0x0][0x37c] ;  /* 0x0000df00ff017b82 */ /* 0x000e620000000800 */
[----:B------:R-:W2:Y:S01]  /*0010*/  S2R R67, SR_TID.X ;  /* 0x0000000000437919 */ /* 0x000ea20000002100 */
[----:B------:R-:W3:Y:S06]  /*0020*/  LDCU.64 UR8, c[0x0][0x890] ;  /* 0x00011200ff0877ac */ /* 0x000eec0008000a00 */
[----:B------:R-:W4:Y:S01]  /*0030*/  S2UR UR4, SR_CgaCtaId ;  /* 0x00000000000479c3 */ /* 0x000f220000008800 */
[----:B------:R-:W-:Y:S02]  /*0040*/  PRMT R60, RZ, 0x7610, R60 ;  /* 0x00007610ff3c7816 */ /* 0x000fe4000000003c */
[----:B------:R-:W-:-:S02]  /*0050*/  ELECT P0, URZ, PT ;  /* 0x0000000000ff782f */ /* 0x000fc40003800000 */
[----:B---3--:R-:W-:-:S04]  /*0060*/  ISETP.NE.U32.AND P1, PT, RZ, UR8, PT ;  /* 0x00000008ff007c0c */ /* 0x008fc8000bf25070 */
[----:B------:R-:W-:Y:S01]  /*0070*/  ISETP.NE.AND.EX P2, PT, RZ, UR9, PT, P1 ;  /* 0x00000009ff007c0c */ /* 0x000fe2000bf45310 */
[----:B----4-:R-:W-:Y:S01]  /*0080*/  IMAD.U32 R64, RZ, RZ, UR4 ;  /* 0x00000004ff407e24 */ /* 0x010fe2000f8e00ff */
[----:B------:R-:W-:Y:S02]  /*0090*/  ULOP3.LUT UR5, UR4, 0x1, URZ, 0xc0, !UPT ;  /* 0x0000000104057892 */ /* 0x000fe4000f8ec0ff */
[----:B------:R-:W-:Y:S01]  /*00a0*/  ULOP3.LUT UR4, UR4, 0x1, URZ, 0x3c, !UPT ;  /* 0x0000000104047892 */ /* 0x000fe2000f8e3cff */
[----:B--2---:R-:W-:-:S03]  /*00b0*/  SHF.R.U32.HI R61, RZ, 0x5, R67 ;  /* 0x00000005ff3d7819 */ /* 0x004fc60000011643 */
[----:B------:R-:W-:Y:S02]  /*00c0*/  IMAD.U32 R2, RZ, RZ, UR5 ;  /* 0x00000005ff027e24 */ /* 0x000fe4000f8e00ff */
[----:B------:R-:W2:Y:S02]  /*00d0*/  SHFL.IDX PT, R0, R61, RZ, 0x1f ;  /* 0x00001fff3d007589 */ /* 0x000ea400000e0000 */
[----:B--2---:R-:W-:Y:S01]  /*00e0*/  R2UR UR24, R0 ;  /* 0x00000000001872ca */ /* 0x004fe200000e0000 */
[----:B------:R-:W-:Y:S01]  /*00f0*/  IMAD.U32 R0, RZ, RZ, UR4 ;  /* 0x00000004ff007e24 */ /* 0x000fe2000f8e00ff */
[----:B-1----:R-:W-:-:S13]  /*0100*/  @P2 BRA `(.L_x_0) ;  /* 0x0000000000302947 */ /* 0x002fda0003800000 */
[----:B------:R-:W1:Y:S02]  /*0110*/  LDCU.64 UR4, c[0x0][0x888] ;  /* 0x00011100ff0477ac */ /* 0x000e640008000a00 */
[----:B-1----:R-:W-:-:S04]  /*0120*/  UISETP.NE.U32.AND UP0, UPT, UR4, URZ, UPT ;  /* 0x000000ff0400728c */ /* 0x002fc8000bf05070 */
[----:B------:R-:W-:-:S09]  /*0130*/  UISETP.NE.AND.EX UP0, UPT, UR5, URZ, UPT, UP0 ;  /* 0x000000ff0500728c */ /* 0x000fd2000bf05300 */
[----:B------:R-:W-:Y:S05]  /*0140*/  BRA.U !UP0, `(.L_x_1) ;  /* 0x0000000108147547 */ /* 0x000fea000b800000 */
[----:B------:R-:W1:Y:S01]  /*0150*/  LDC.64 R4, c[0x0][0x888] ;  /* 0x00022200ff047b82 */ /* 0x000e620000000a00 */
[----:B------:R-:W1:Y:S02]  /*0160*/  LDCU.64 UR4, c[0x0][0x358] ;  /* 0x00006b00ff0477ac */ /* 0x000e640008000a00 */
[----:B-1----:R1:W5:Y:S01]  /*0170*/  LDG.E R27, desc[UR4][R4.64] ;  /* 0x00000004041b7981 */ /* 0x002362000c1e1900 */
[----:B------:R-:W-:Y:S01]  /*0180*/  HFMA2 R60, -RZ, RZ, 0, 5.9604644775390625e-08 ;  /* 0x00000001ff3c7431 */ /* 0x000fe200000001ff */
[----:B------:R-:W-:Y:S05]  /*0190*/  BRA `(.L_x_0) ;  /* 0x00000000000c7947 */ /* 0x000fea0003800000 */
.L_x_1:
[----:B------:R-:W1:Y:S01]  /*01a0*/  LDCU UR4, c[0x0][0x880] ;  /* 0x00011000ff0477ac */ /* 0x000e620008000800 */
[----:B------:R-:W-:Y:S01]  /*01b0*/  HFMA2 R60, -RZ, RZ, 0, 5.9604644775390625e-08 ;  /* 0x00000001ff3c7431 */ /* 0x000fe200000001ff */
[----:B-1----:R-:W-:-:S07]  /*01c0*/  MOV R27, UR4 ;  /* 0x00000004001b7c02 */ /* 0x002fce0008000f00 */
.L_x_0:
[----:B------:R-:W2:Y:S02]  /*01d0*/  LDCU.64 UR4, c[0x0][0x8b0] ;  /* 0x00011600ff0477ac */ /* 0x000ea40008000a00 */
[----:B--2---:R-:W-:-:S04]  /*01e0*/  UISETP.NE.U32.AND UP0, UPT, UR4, URZ, UPT ;  /* 0x000000ff0400728c */ /* 0x004fc8000bf05070 */
[----:B------:R-:W-:-:S09]  /*01f0*/  UISETP.NE.AND.EX UP0, UPT, UR5, URZ, UPT, UP0 ;  /* 0x000000ff0500728c */ /* 0x000fd2000bf05300 */
[----:B------:R-:W-:Y:S05]  /*0200*/  BRA.U UP0, `(.L_x_2) ;  /* 0x0000000100287547 */ /* 0x000fea000b800000 */
[----:B------:R-:W2:Y:S02]  /*0210*/  LDCU.64 UR4, c[0x0][0x8a8] ;  /* 0x00011500ff0477ac */ /* 0x000ea40008000a00 */
[----:B--2---:R-:W-:-:S04]  /*0220*/  UISETP.NE.U32.AND UP0, UPT, UR4, URZ, UPT ;  /* 0x000000ff0400728c */ /* 0x004fc8000bf05070 */
[----:B------:R-:W-:-:S09]  /*0230*/  UISETP.NE.AND.EX UP0, UPT, UR5, URZ, UPT, UP0 ;  /* 0x000000ff0500728c */ /* 0x000fd2000bf05300 */
[----:B------:R-:W-:Y:S05]  /*0240*/  BRA.U !UP0, `(.L_x_3) ;  /* 0x0000000108107547 */ /* 0x000fea000b800000 */
[----:B------:R-:W2:Y:S01]  /*0250*/  LDC.64 R24, c[0x0][0x8a8] ;  /* 0x00022a00ff187b82 */ /* 0x000ea20000000a00 */
[----:B------:R-:W2:Y:S02]  /*0260*/  LDCU.64 UR4, c[0x0][0x358] ;  /* 0x00006b00ff0477ac */ /* 0x000ea40008000a00 */
[----:B--2---:R2:W5:Y:S01]  /*0270*/  LDG.E R24, desc[UR4][R24.64] ;  /* 0x0000000418187981 */ /* 0x004562000c1e1900 */
[----:B------:R-:W-:Y:S05]  /*0280*/  BRA `(.L_x_2) ;  /* 0x0000000000087947 */ /* 0x000fea0003800000 */
.L_x_3:
[----:B------:R-:W2:Y:S02]  /*0290*/  LDCU UR4, c[0x0][0x8a0] ;  /* 0x00011400ff0477ac */ /* 0x000ea40008000800 */
[----:B--2---:R-:W-:Y:S02]  /*02a0*/  MOV R24, UR4 ;  /* 0x0000000400187c02 */ /* 0x004fe40008000f00 */
.L_x_2:
[----:B------:R-:W-:Y:S01]  /*02b0*/  IMAD.U32 R3, RZ, RZ, UR24 ;  /* 0x00000018ff037e24 */ /* 0x000fe2000f8e00ff */
[----:B------:R-:W-:Y:S04]  /*02c0*/  BSSY.RECONVERGENT B0, `(.L_x_4) ;  /* 0x000000c000007945 */ /* 0x000fe80003800200 */
[C---:B------:R-:W-:Y:S02]  /*02d0*/  ISETP.NE.OR P3, PT, R3.reuse, 0x1, !P0 ;  /* 0x000000010300780c */ /* 0x040fe40004765670 */
[----:B------:R-:W-:-:S11]  /*02e0*/  ISETP.NE.OR P2, PT, R3, 0x3, !P0 ;  /* 0x000000030300780c */ /* 0x000fd60004745670 */
[----:B------:R-:W-:Y:S05]  /*02f0*/  @P3 BRA `(.L_x_5) ;  /* 0x0000000000203947 */ /* 0x000fea0003800000 */
[----:B------:R-:W3:Y:S02]  /*0300*/  LDCU.64 UR4, c[0x0][0x348] ;  /* 0x00006900ff0477ac */ /* 0x000ee40008000a00 */
[----:B---3--:R-:W-:Y:S02]  /*0310*/  UIADD3 UR6, UP1, UPT, UR4, 0x80, URZ ;  /* 0x0000008004067890 */ /* 0x008fe4000ff3e0ff */
[----:B------:R-:W-:Y:S02]  /*0320*/  UIADD3 UR4, UP0, UPT, UR4, 0x180, URZ ;  /* 0x0000018004047890 */ /* 0x000fe4000ff1e0ff */
[----:B------:R-:W-:Y:S02]  /*0330*/  UIADD3.X UR7, UPT, UPT, URZ, UR5, URZ, UP1, !UPT ;  /* 0x00000005ff077290 */ /* 0x000fe40008ffe4ff */
[----:B------:R-:W-:-:S07]  /*0340*/  UIADD3.X UR5, UPT, UPT, URZ, UR5, URZ, UP0, !UPT ;  /* 0x00000005ff057290 */ /* 0x000fce00087fe4ff */
[----:B------:R3:W-:Y:S02]  /*0350*/  UTMACCTL.PF [UR6] ;  /* 0x00000000060079b9 */ /* 0x0007e40008040000 */
[----:B------:R3:W-:Y:S02]  /*0360*/  UTMACCTL.PF [UR4] ;  /* 0x00000000040079b9 */ /* 0x0007e40008040000 */
[----:B---3--:R-:W-:Y:S01]  /*0370*/  NOP ;  /* 0x0000000000007918 */ /* 0x008fe20000000000 */
.L_x_5:
[----:B------:R-:W-:Y:S05]  /*0380*/  BSYNC.RECONVERGENT B0 ;  /* 0x0000000000007941 */ /* 0x000fea0003800200 */
.L_x_4:
[----:B------:R-:W-:Y:S04]  /*0390*/  BSSY.RECONVERGENT B0, `(.L_x_6) ;  /* 0x000000a000007945 */ /* 0x000fe80003800200 */
        /* <DEDUP_REMOVED lines=9> */
.L_x_7:
[----:B------:R-:W-:Y:S05]  /*0430*/  BSYNC.RECONVERGENT B0 ;  /* 0x0000000000007941 */ /* 0x000fea0003800200 */
.L_x_6:
[----:B------:R-:W3:Y:S01]  /*0440*/  LDCU.64 UR4, c[0x0][0x888] ;  /* 0x00011100ff0477ac */ /* 0x000ee20008000a00 */
[----:B------:R-:W-:Y:S01]  /*0450*/  ISETP.NE.AND.EX P1, PT, RZ, UR9, PT, P1 ;  /* 0x00000009ff007c0c */ /* 0x000fe2000bf25310 */
[----:B------:R-:W-:Y:S01]  /*0460*/  UPLOP3.LUT UP5, UPT, UPT, UPT, UPT, 0x80, 0x8 ;  /* 0x000000000008789c */ /* 0x000fe20003faf070 */
[----:B---3--:R-:W-:-:S04]  /*0470*/  ISETP.NE.U32.AND P2, PT, RZ, UR4, PT ;  /* 0x00000004ff007c0c */ /* 0x008fc8000bf45070 */
[----:B------:R-:W-:-:S13]  /*0480*/  ISETP.NE.AND.EX P2, PT, RZ, UR5, PT, P2 ;  /* 0x00000005ff007c0c */ /* 0x000fda000bf45320 */
[----:B------:R-:W-:Y:S05]  /*0490*/  @P2 BRA P1, `(.L_x_8) ;  /* 0x0000000000282947 */ /* 0x000fea0000800000 */
[----:B------:R-:W-:Y:S01]  /*04a0*/  UISETP.NE.U32.AND UP0, UPT, UR8, URZ, UPT ;  /* 0x000000ff0800728c */ /* 0x000fe2000bf05070 */
[----:B-----5:R-:W-:Y:S01]  /*04b0*/  FSETP.NEU.AND P1, PT, R27, RZ, PT ;  /* 0x000000ff1b00720b */ /* 0x020fe20003f2d000 */
[----:B------:R-:W-:Y:S02]  /*04c0*/  UISETP.NE.U32.AND UP2, UPT, UR4, URZ, UPT ;  /* 0x000000ff0400728c */ /* 0x000fe4000bf45070 */
[----:B------:R-:W-:Y:S02]  /*04d0*/  UISETP.NE.AND.EX UP1, UPT, UR9, URZ, UPT, UP0 ;  /* 0x000000ff0900728c */ /* 0x000fe4000bf25300 */
[----:B------:R-:W-:-:S04]  /*04e0*/  UISETP.NE.AND.EX UP0, UPT, UR5, URZ, UPT, UP2 ;  /* 0x000000ff0500728c */ /* 0x000fc8000bf05320 */
[----:B------:R-:W-:-:S04]  /*04f0*/  USEL UR4, URZ, 0xffffffff, UP0 ;  /* 0xffffffffff047887 */ /* 0x000fc80008000000 */
[----:B------:R-:W-:Y:S01]  /*0500*/  VOTEU.ANY UP0, P1 ;  /* 0x0000000000ff7886 */ /* 0x000fe20000800100 */
[----:B------:R-:W-:-:S04]  /*0510*/  @!UP1 USEL UR4, URZ, 0xffffffff, UP0 ;  /* 0xffffffffff049887 */ /* 0x000fc80008000000 */
[----:B------:R-:W-:-:S04]  /*0520*/  ULOP3.LUT UR4, UR4, 0x1, URZ, 0xc0, !UPT ;  /* 0x0000000104047892 */ /* 0x000fc8000f8ec0ff */
[----:B------:R-:W-:-:S11]  /*0530*/  UISETP.NE.U32.AND UP5, UPT, UR4, 0x1, UPT ;  /* 0x000000010400788c */ /* 0x000fd6000bfa5070 */
.L_x_8:
[----:B------:R-:W3:Y:S01]  /*0540*/  SHFL.IDX PT, R3, R61, RZ, 0x1f ;  /* 0x00001fff3d037589 */ /* 0x000ee200000e0000 */
[----:B------:R-:W-:Y:S01]  /*0550*/  R2UR UR4, R2 ;  /* 0x00000000020472ca */ /* 0x000fe200000e0000 */
[----:B------:R-:W-:-:S04]  /*0560*/  UISETP.NE.AND UP0, UPT, UR24, 0x2, UPT ;  /* 0x000000021800788c */ /* 0x000fc8000bf05270 */
[----:B------:R-:W-:-:S08]  /*0570*/  USEL UR53, URZ, 0x1, UP0 ;  /* 0x00000001ff357887 */ /* 0x000fd00008000000 */
[----:B------:R-:W-:-:S06]  /*0580*/  UISETP.EQ.AND UP1, UPT, UR4, URZ, !UP0 ;  /* 0x000000ff0400728c */ /* 0x000fcc000c722270 */
[----:B------:R-:W-:Y:S02]  /*0590*/  PLOP3.LUT P4, PT, P0, PT, UP1, 0x80, 0x8 ;  /* 0x000000000008781c */ /* 0x000fe4000078f018 */
[----:B---3--:R-:W-:-:S13]  /*05a0*/  ISETP.NE.AND P1, PT, R3, RZ, PT ;  /* 0x000000ff0300720c */ /* 0x008fda0003f25270 */
[----:B------:R-:W-:Y:S05]  /*05b0*/  @P1 BRA `(.L_x_9) ;  /* 0x0000000000581947 */ /* 0x000fea0003800000 */
[----:B------:R-:W-:Y:S01]  /*05c0*/  R2UR UR5, R64 ;  /* 0x00000000400572ca */ /* 0x000fe200000e0000 */
[----:B------:R-:W-:Y:S01]  /*05d0*/  UMOV UR4, 0x400 ;  /* 0x0000040000047882 */ /* 0x000fe20000000000 */
[----:B------:R-:W-:Y:S01]  /*05e0*/  UMOV UR8, 0x1 ;  /* 0x0000000100087882 */ /* 0x000fe20000000000 */
[----:B------:R-:W-:Y:S01]  /*05f0*/  UMOV UR6, 0x3 ;  /* 0x0000000300067882 */ /* 0x000fe20000000000 */
[----:B------:R-:W-:-:S04]  /*0600*/  UIADD3 UR8, UPT, UPT, -UR8, 0x100000, URZ ;  /* 0x0010000008087890 */ /* 0x000fc8000fffe1ff */
[----:B------:R-:W-:Y:S02]  /*0610*/  USHF.L.U32 UR9, UR8, 0xb, URZ ;  /* 0x0000000b08097899 */ /* 0x000fe400080006ff */
[----:B------:R-:W-:Y:S02]  /*0620*/  USHF.L.U32 UR8, UR8, 0x1, URZ ;  /* 0x0000000108087899 */ /* 0x000fe400080006ff */
[----:B------:R-:W-:-:S04]  /*0630*/  UIADD3 UR6, UPT, UPT, -UR6, 0x100000, URZ ;  /* 0x0010000006067890 */ /* 0x000fc8000fffe1ff */
[----:B------:R-:W-:Y:S02]  /*0640*/  USHF.L.U32 UR7, UR6, 0xb, URZ ;  /* 0x0000000b06077899 */ /* 0x000fe400080006ff */
[----:B------:R-:W-:Y:S01]  /*0650*/  USHF.L.U32 UR6, UR6, 0x1, URZ ;  /* 0x0000000106067899 */ /* 0x000fe200080006ff */
[----:B------:R-:W-:Y:S01]  /*0660*/  ELECT P1, URZ, PT ;  /* 0x0000000000ff782f */ /* 0x000fe20003820000 */
[----:B------:R-:W-:Y:S01]  /*0670*/  ULEA UR4, UR5, UR4, 0x18 ;  /* 0x0000000405047291 */ /* 0x000fe2000f8ec0ff */
[----:B------:R-:W3:Y:S11]  /*0680*/  FENCE.VIEW.ASYNC.S ;  /* 0x00000000000073c6 */ /* 0x000ef60000000000 */
[----:B---3--:R3:W4:Y:S01]  /*0690*/  SYNCS.EXCH.64 URZ, [UR4], UR8 ;  /* 0x0000000804ff75b2 */ /* 0x0087220008000100 */
[----:B------:R3:W1:Y:S01]  /*06a0*/  SYNCS.EXCH.64 URZ, [UR4+0x20], UR6 ;  /* 0x0000200604ff75b2 */ /* 0x0006620008000100 */
[----:B------:R3:W1:Y:S01]  /*06b0*/  SYNCS.EXCH.64 URZ, [UR4+0x8], UR8 ;  /* 0x0000080804ff75b2 */ /* 0x0006620008000100 */
[----:B------:R3:W1:Y:S01]  /*06c0*/  SYNCS.EXCH.64 URZ, [UR4+0x28], UR6 ;  /* 0x0000280604ff75b2 */ /* 0x0006620008000100 */
[----:B------:R3:W1:Y:S01]  /*06d0*/  SYNCS.EXCH.64 URZ, [UR4+0x10], UR8 ;  /* 0x0000100804ff75b2 */ /* 0x0006620008000100 */
[----:B------:R3:W1:Y:S01]  /*06e0*/  SYNCS.EXCH.64 URZ, [UR4+0x30], UR6 ;  /* 0x0000300604ff75b2 */ /* 0x0006620008000100 */
[----:B------:R3:W1:Y:S01]  /*06f0*/  SYNCS.EXCH.64 URZ, [UR4+0x18], UR8 ;  /* 0x0000180804ff75b2 */ /* 0x0006620008000100 */
[----:B------:R3:W1:Y:S01]  /*0700*/  SYNCS.EXCH.64 URZ, [UR4+0x38], UR6 ;  /* 0x0000380604ff75b2 */ /* 0x0006620008000100 */
[----:B------:R-:W-:Y:S01]  /*0710*/  NOP ;  /* 0x0000000000007918 */ /* 0x000fe20000000000 */
.L_x_9:
[----:B------:R-:W2:Y:S01]  /*0720*/  SHFL.IDX PT, R3, R61, RZ, 0x1f ;  /* 0x00001fff3d037589 */ /* 0x000ea200000e0000 */
[----:B------:R-:W-:Y:S01]  /*0730*/  NOP ;  /* 0x0000000000007918 */ /* 0x000fe20000000000 */
[----:B--2---:R-:W-:-:S13]  /*0740*/  ISETP.NE.AND P1, PT, R3, 0x1, PT ;  /* 0x000000010300780c */ /* 0x004fda0003f25270 */
[----:B------:R-:W-:Y:S05]  /*0750*/  @P1 BRA `(.L_x_10) ;  /* 0x0000000000501947 */ /* 0x000fea0003800000 */
[----:B------:R-:W-:Y:S01]  /*0760*/  R2UR UR5, R64 ;  /* 0x00000000400572ca */ /* 0x000fe200000e0000 */
[----:B---3--:R-:W-:Y:S01]  /*0770*/  UMOV UR4, 0x400 ;  /* 0x0000040000047882 */ /* 0x008fe20000000000 */
        /* <DEDUP_REMOVED lines=10> */
[----:B------:R-:W2:Y:S11]  /*0820*/  FENCE.VIEW.ASYNC.S ;  /* 0x00000000000073c6 */ /* 0x000eb60000000000 */
[----:B--2---:R2:W3:Y:S01]  /*0830*/  SYNCS.EXCH.64 URZ, [UR4+0x40], UR8 ;  /* 0x0000400804ff75b2 */ /* 0x0044e20008000100 */
[----:B------:R2:W1:Y:S01]  /*0840*/  SYNCS.EXCH.64 URZ, [UR4+0x58], UR6 ;  /* 0x0000580604ff75b2 */ /* 0x0004620008000100 */
[----:B------:R2:W1:Y:S01]  /*0850*/  SYNCS.EXCH.64 URZ, [UR4+0x48], UR8 ;  /* 0x0000480804ff75b2 */ /* 0x0004620008000100 */
[----:B------:R2:W1:Y:S01]  /*0860*/  SYNCS.EXCH.64 URZ, [UR4+0x60], UR6 ;  /* 0x0000600604ff75b2 */ /* 0x0004620008000100 */
[----:B------:R2:W1:Y:S01]  /*0870*/  SYNCS.EXCH.64 URZ, [UR4+0x50], UR8 ;  /* 0x0000500804ff75b2 */ /* 0x0004620008000100 */
[----:B------:R2:W1:Y:S01]  /*0880*/  SYNCS.EXCH.64 URZ, [UR4+0x68], UR6 ;  /* 0x0000680604ff75b2 */ /* 0x0004620008000100 */
[----:B------:R-:W-:Y:S01]  /*0890*/  NOP ;  /* 0x0000000000007918 */ /* 0x000fe20000000000 */
.L_x_10:
[----:B------:R-:W4:Y:S01]  /*08a0*/  SHFL.IDX PT, R3, R61, RZ, 0x1f ;  /* 0x00001fff3d037589 */ /* 0x000f2200000e0000 */
[----:B------:R-:W-:Y:S01]  /*08b0*/  NOP ;  /* 0x0000000000007918 */ /* 0x000fe20000000000 */
[----:B----4-:R-:W-:-:S13]  /*08c0*/  ISETP.NE.AND P1, PT, R3, 0x3, PT ;  /* 0x000000030300780c */ /* 0x010fda0003f25270 */
[----:B------:R-:W-:Y:S05]  /*08d0*/  @P1 BRA `(.L_x_11) ;  /* 0x0000000000301947 */ /* 0x000fea0003800000 */
[----:B------:R-:W-:Y:S01]  /*08e0*/  R2UR UR5, R64 ;  /* 0x00000000400572ca */ /* 0x000fe200000e0000 */
[----:B--23--:R-:W-:Y:S01]  /*08f0*/  UMOV UR6, 0x400 ;  /* 0x0000040000067882 */ /* 0x00cfe20000000000 */
[----:B------:R-:W-:Y:S01]  /*0900*/  UMOV UR4, 0x20 ;  /* 0x0000002000047882 */ /* 0x000fe20000000000 */
[----:B------:R-:W-:-:S10]  /*0910*/  ELECT P1, URZ, PT ;  /* 0x0000000000ff782f */ /* 0x000fd40003820000 */
[----:B------:R-:W-:Y:S02]  /*0920*/  ULEA UR6, UR5, UR6, 0x18 ;  /* 0x0000000605067291 */ /* 0x000fe4000f8ec0ff */
[----:B------:R-:W-:-:S04]  /*0930*/  UIADD3 UR4, UPT, UPT, -UR4, 0x100000, URZ ;  /* 0x0010000004047890 */ /* 0x000fc8000fffe1ff */
[----:B------:R-:W-:Y:S02]  /*0940*/  USHF.L.U32 UR5, UR4, 0xb, URZ ;  /* 0x0000000b04057899 */ /* 0x000fe400080006ff */
[----:B------:R-:W-:Y:S01]  /*0950*/  USHF.L.U32 UR4, UR4, 0x1, URZ ;  /* 0x0000000104047899 */ /* 0x000fe200080006ff */
[----:B------:R-:W2:Y:S11]  /*0960*/  FENCE.VIEW.ASYNC.S ;  /* 0x00000000000073c6 */ /* 0x000eb60000000000 */
[----:B--2---:R4:W2:Y:S01]  /*0970*/  SYNCS.EXCH.64 URZ, [UR6+0x70], UR4 ;  /* 0x0000700406ff75b2 */ /* 0x0048a20008000100 */
[----:B------:R4:W3:Y:S02]  /*0980*/  SYNCS.EXCH.64 URZ, [UR6+0x78], UR4 ;  /* 0x0000780406ff75b2 */ /* 0x0008e40008000100 */
[----:B----4-:R-:W-:Y:S01]  /*0990*/  NOP ;  /* 0x0000000000007918 */ /* 0x010fe20000000000 */
.L_x_11:
[----:B------:R-:W4:Y:S01]  /*09a0*/  SHFL.IDX PT, R3, R61, RZ, 0x1f ;  /* 0x00001fff3d037589 */ /* 0x000f2200000e0000 */
[----:B------:R-:W-:Y:S01]  /*09b0*/  NOP ;  /* 0x0000000000007918 */ /* 0x000fe20000000000 */
[----:B----4-:R-:W-:-:S13]  /*09c0*/  ISETP.NE.AND P1, PT, R3, 0x4, PT ;  /* 0x000000040300780c */ /* 0x010fda0003f25270 */
[----:B------:R-:W-:Y:S05]  /*09d0*/  @P1 BRA `(.L_x_12) ;  /* 0x00000000004c1947 */ /* 0x000fea0003800000 */
[----:B------:R-:W-:Y:S01]  /*09e0*/  R2UR UR5, R64 ;  /* 0x00000000400572ca */ /* 0x000fe200000e0000 */
[----:B--23--:R-:W-:Y:S01]  /*09f0*/  UMOV UR4, 0x720 ;  /* 0x0000072000047882 */ /* 0x00cfe20000000000 */
[----:B------:R-:W-:Y:S01]  /*0a00*/  UMOV UR6, 0x400 ;  /* 0x0000040000067882 */ /* 0x000fe20000000000 */
[----:B------:R-:W-:Y:S01]  /*0a10*/  USEL UR4, UR4, 0x620, UP5 ;  /* 0x0000062004047887 */ /* 0x000fe2000a800000 */
[----:B------:R-:W-:Y:S01]  /*0a20*/  UMOV UR8, 0x1 ;  /* 0x0000000100087882 */ /* 0x000fe20000000000 */
[----:B------:R-:W-:Y:S01]  /*0a30*/  ELECT P1, URZ, PT ;  /* 0x0000000000ff782f */ /* 0x000fe20003820000 */
[----:B------:R-:W-:-:S04]  /*0a40*/  UIADD3 UR8, UPT, UPT, -UR8, 0x100000, URZ ;  /* 0x0010000008087890 */ /* 0x000fc8000fffe1ff */
[----:B------:R-:W-:Y:S02]  /*0a50*/  USHF.L.U32 UR9, UR8, 0xb, URZ ;  /* 0x0000000b08097899 */ /* 0x000fe400080006ff */
[----:B------:R-:W-:Y:S02]  /*0a60*/  USHF.L.U32 UR8, UR8, 0x1, URZ ;  /* 0x0000000108087899 */ /* 0x000fe400080006ff */
[----:B------:R-:W-:Y:S02]  /*0a70*/  ULEA UR6, UR5, UR6, 0x18 ;  /* 0x0000000605067291 */ /* 0x000fe4000f8ec0ff */
[----:B------:R-:W-:-:S04]  /*0a80*/  UIADD3 UR4, UPT, UPT, -UR4, 0x100000, URZ ;  /* 0x0010000004047890 */ /* 0x000fc8000fffe1ff */
[----:B------:R-:W-:Y:S02]  /*0a90*/  USHF.L.U32 UR5, UR4, 0xb, URZ ;  /* 0x0000000b04057899 */ /* 0x000fe400080006ff */
[----:B------:R-:W-:Y:S01]  /*0aa0*/  USHF.L.U32 UR4, UR4, 0x1, URZ ;  /* 0x0000000104047899 */ /* 0x000fe200080006ff */
[----:B------:R-:W2:Y:S03]  /*0ab0*/  FENCE.VIEW.ASYNC.S ;  /* 0x00000000000073c6 */ /* 0x000ea60000000000 */
[----:B--2---:R4:W2:Y:S08]  /*0ac0*/  SYNCS.EXCH.64 URZ, [UR6+0x80], UR8 ;  /* 0x0000800806ff75b2 */ /* 0x0048b00008000100 */
[----:B------:R4:W3:Y:S01]  /*0ad0*/  SYNCS.EXCH.64 URZ, [UR6+0x90], UR4 ;  /* 0x0000900406ff75b2 */ /* 0x0008e20008000100 */
[----:B------:R4:W1:Y:S01]  /*0ae0*/  SYNCS.EXCH.64 URZ, [UR6+0x88], UR8 ;  /* 0x0000880806ff75b2 */ /* 0x0008620008000100 */
[----:B------:R4:W1:Y:S02]  /*0af0*/  SYNCS.EXCH.64 URZ, [UR6+0x98], UR4 ;  /* 0x0000980406ff75b2 */ /* 0x0008640008000100 */
[----:B----4-:R-:W-:Y:S01]  /*0b00*/  NOP ;  /* 0x0000000000007918 */ /* 0x010fe20000000000 */
.L_x_12:
[----:B------:R-:W4:Y:S01]  /*0b10*/  SHFL.IDX PT, R3, R61, RZ, 0x1f ;  /* 0x00001fff3d037589 */ /* 0x000f2200000e0000 */
[----:B------:R-:W-:Y:S01]  /*0b20*/  NOP ;  /* 0x0000000000007918 */ /* 0x000fe20000000000 */
[----:B----4-:R-:W-:-:S13]  /*0b30*/  ISETP.NE.AND P1, PT, R3, 0x5, PT ;  /* 0x000000050300780c */ /* 0x010fda0003f25270 */
[----:B------:R-:W-:Y:S05]  /*0b40*/  @P1 BRA `(.L_x_13) ;  /* 0x0000000000581947 */ /* 0x000fea0003800000 */
[----:B------:R-:W-:Y:S01]  /*0b50*/  R2UR UR5, R64 ;  /* 0x00000000400572ca */ /* 0x000fe200000e0000 */
[----:B--23--:R-:W-:Y:S01]  /*0b60*/  UMOV UR4, 0x400 ;  /* 0x0000040000047882 */ /* 0x00cfe20000000000 */
        /* <DEDUP_REMOVED lines=11> */
[----:B--2---:R4:W2:Y:S01]  /*0c20*/  SYNCS.EXCH.64 URZ, [UR4+0xa0], UR6 ;  /* 0x0000a00604ff75b2 */ /* 0x0048a20008000100 */
[----:B------:R4:W3:Y:S01]  /*0c30*/  SYNCS.EXCH.64 URZ, [UR4+0xc0], UR8 ;  /* 0x0000c00804ff75b2 */ /* 0x0008e20008000100 */
[----:B------:R4:W1:Y:S01]  /*0c40*/  SYNCS.EXCH.64 URZ, [UR4+0xa8], UR6 ;  /* 0x0000a80604ff75b2 */ /* 0x0008620008000100 */
[----:B------:R4:W1:Y:S01]  /*0c50*/  SYNCS.EXCH.64 URZ, [UR4+0xc8], UR8 ;  /* 0x0000c80804ff75b2 */ /* 0x0008620008000100 */
[----:B------:R4:W1:Y:S01]  /*0c60*/  SYNCS.EXCH.64 URZ, [UR4+0xb0], UR6 ;  /* 0x0000b00604ff75b2 */ /* 0x0008620008000100 */
[----:B------:R4:W1:Y:S01]  /*0c70*/  SYNCS.EXCH.64 URZ, [UR4+0xd0], UR8 ;  /* 0x0000d00804ff75b2 */ /* 0x0008620008000100 */
[----:B------:R4:W1:Y:S01]  /*0c80*/  SYNCS.EXCH.64 URZ, [UR4+0xb8], UR6 ;  /* 0x0000b80604ff75b2 */ /* 0x0008620008000100 */
[----:B------:R4:W1:Y:S02]  /*0c90*/  SYNCS.EXCH.64 URZ, [UR4+0xd8], UR8 ;  /* 0x0000d80804ff75b2 */ /* 0x0008640008000100 */
[----:B----4-:R-:W-:Y:S01]  /*0ca0*/  NOP ;  /* 0x0000000000007918 */ /* 0x010fe20000000000 */
.L_x_13:
[----:B------:R-:W4:Y:S01]  /*0cb0*/  SHFL.IDX PT, R3, R61, RZ, 0x1f ;  /* 0x00001fff3d037589 */ /* 0x000f2200000e0000 */
[----:B------:R-:W-:Y:S01]  /*0cc0*/  ISETP.NE.OR P0, PT, RZ, UR24, !P0 ;  /* 0x00000018ff007c0c */ /* 0x000fe2000c705670 */
[----:B------:R-:W-:Y:S01]  /*0cd0*/  NOP ;  /* 0x0000000000007918 */ /* 0x000fe20000000000 */
[----:B----4-:R-:W-:-:S13]  /*0ce0*/  ISETP.NE.AND P1, PT, R3, 0x3, PT ;  /* 0x000000030300780c */ /* 0x010fda0003f25270 */
[----:B------:R-:W-:Y:S05]  /*0cf0*/  @P1 BRA `(.L_x_14) ;  /* 0x0000000000381947 */ /* 0x000fea0003800000 */
[----:B------:R-:W-:Y:S01]  /*0d00*/  R2UR UR5, R64 ;  /* 0x00000000400572ca */ /* 0x000fe200000e0000 */
[----:B--23--:R-:W-:Y:S01]  /*0d10*/  UMOV UR4, 0x400 ;  /* 0x0000040000047882 */ /* 0x00cfe20000000000 */
[----:B------:R-:W-:Y:S01]  /*0d20*/  UMOV UR6, 0x20 ;  /* 0x0000002000067882 */ /* 0x000fe20000000000 */
[----:B------:R-:W-:Y:S01]  /*0d30*/  ELECT P1, URZ, PT ;  /* 0x0000000000ff782f */ /* 0x000fe20003820000 */
[----:B------:R-:W-:-:S04]  /*0d40*/  UIADD3 UR6, UPT, UPT, -UR6, 0x100000, URZ ;  /* 0x0010000006067890 */ /* 0x000fc8000fffe1ff */
[----:B------:R-:W-:Y:S02]  /*0d50*/  USHF.L.U32 UR7, UR6, 0xb, URZ ;  /* 0x0000000b06077899 */ /* 0x000fe400080006ff */
[----:B------:R-:W-:-:S03]  /*0d60*/  USHF.L.U32 UR6, UR6, 0x1, URZ ;  /* 0x0000000106067899 */ /* 0x000fc600080006ff */
[----:B------:R-:W-:Y:S01]  /*0d70*/  ULEA UR4, UR5, UR4, 0x18 ;  /* 0x0000000405047291 */ /* 0x000fe2000f8ec0ff */
[----:B------:R-:W2:Y:S11]  /*0d80*/  FENCE.VIEW.ASYNC.S ;  /* 0x00000000000073c6 */ /* 0x000eb60000000000 */
[----:B--2---:R4:W2:Y:S01]  /*0d90*/  SYNCS.EXCH.64 URZ, [UR4+0xe0], UR6 ;  /* 0x0000e00604ff75b2 */ /* 0x0048a20008000100 */
[----:B------:R4:W3:Y:S01]  /*0da0*/  SYNCS.EXCH.64 URZ, [UR4+0xf0], UR6 ;  /* 0x0000f00604ff75b2 */ /* 0x0008e20008000100 */
[----:B------:R4:W1:Y:S01]  /*0db0*/  SYNCS.EXCH.64 URZ, [UR4+0xe8], UR6 ;  /* 0x0000e80604ff75b2 */ /* 0x0008620008000100 */
[----:B------:R4:W1:Y:S02]  /*0dc0*/  SYNCS.EXCH.64 URZ, [UR4+0xf8], UR6 ;  /* 0x0000f80604ff75b2 */ /* 0x0008640008000100 */
[----:B----4-:R-:W-:Y:S01]  /*0dd0*/  NOP ;  /* 0x0000000000007918 */ /* 0x010fe20000000000 */
.L_x_14:
[----:B--23--:R-:W-:Y:S01]  /*0de0*/  R2UR UR7, R64 ;  /* 0x00000000400772ca */ /* 0x00cfe200000e0000 */
[----:B------:R-:W-:Y:S01]  /*0df0*/  VOTEU.ALL UP0, P0 ;  /* 0x0000000000ff7886 */ /* 0x000fe20000000000 */
[----:B------:R-:W-:Y:S01]  /*0e00*/  UMOV UR4, 0x20 ;  /* 0x0000002000047882 */ /* 0x000fe20000000000 */
[----:B------:R-:W2:Y:S01]  /*0e10*/  LDCU UR29, c[0x0][0x36c] ;  /* 0x00006d80ff1d77ac */ /* 0x000ea20008000800 */
[----:B------:R-:W-:Y:S01]  /*0e20*/  NOP ;  /* 0x0000000000007918 */ /* 0x000fe20000000000 */
[----:B-1----:R-:W-:Y:S01]  /*0e30*/  LOP3.LUT R5, R67, 0x1f, RZ, 0xc0, !PT ;  /* 0x0000001f43057812 */ /* 0x002fe200078ec0ff */
[----:B------:R-:W-:Y:S01]  /*0e40*/  @!UP0 UMOV UR6, 0x400 ;  /* 0x0000040000068882 */ /* 0x000fe20000000000 */
[----:B------:R-:W-:-:S04]  /*0e50*/  @!UP0 UIADD3 UR4, UPT, UPT, -UR4, 0x100000, URZ ;  /* 0x0010000004048890 */ /* 0x000fc8000fffe1ff */
[----:B------:R-:W-:Y:S02]  /*0e60*/  @!UP0 USHF.L.U32 UR5, UR4, 0xb, URZ ;  /* 0x0000000b04058899 */ /* 0x000fe400080006ff */
[----:B------:R-:W-:Y:S02]  /*0e70*/  @!UP0 USHF.L.U32 UR4, UR4, 0x1, URZ ;  /* 0x0000000104048899 */ /* 0x000fe400080006ff */
[----:B------:R-:W-:Y:S02]  /*0e80*/  UISETP.NE.AND UP6, UPT, UR24, URZ, UPT ;  /* 0x000000ff1800728c */ /* 0x000fe4000bfc5270 */
[----:B------:R-:W-:Y:S01]  /*0e90*/  @!UP0 ULEA UR6, UR7, UR6, 0x18 ;  /* 0x0000000607068291 */ /* 0x000fe2000f8ec0ff */
[----:B------:R-:W-:Y:S01]  /*0ea0*/  VOTEU.ALL UP0, P0 ;  /* 0x0000000000ff7886 */ /* 0x000fe20000000000 */
[----:B--2---:R-:W-:Y:S01]  /*0eb0*/  UISETP.EQ.U32.AND UP1, UPT, UR29, 0x1, UPT ;  /* 0x000000011d00788c */ /* 0x004fe2000bf22070 */
[----:B------:R-:W1:Y:S09]  /*0ec0*/  FENCE.VIEW.ASYNC.S ;  /* 0x00000000000073c6 */ /* 0x000e720000000000 */
[----:B-1----:R1:W2:Y:S01]  /*0ed0*/  @!UP0 SYNCS.EXCH.64 URZ, [UR6+0x100], UR4 ;  /* 0x0001000406ff85b2 */ /* 0x0022a20008000100 */
[----:B------:R-:W-:Y:S05]  /*0ee0*/  BRA.U !UP1, `(.L_x_15) ;  /* 0x0000000109087547 */ /* 0x000fea000b800000 */
[----:B--2---:R-:W-:Y:S01]  /*0ef0*/  UCGABAR_ARV ;  /* 0x00000000000079c7 */ /* 0x004fe20008000000 */
[----:B------:R-:W-:Y:S05]  /*0f00*/  BRA `(.L_x_16) ;  /* 0x0000000000047947 */ /* 0x000fea0003800000 */
.L_x_15:
[----:B--2---:R-:W-:Y:S01]  /*0f10*/  NOP ;  /* 0x0000000000007918 */ /* 0x004fe20000000000 */
.L_x_16:
[----:B------:R-:W2:Y:S01]  /*0f20*/  S2UR UR26, SR_CTAID.X ;  /* 0x00000000001a79c3 */ /* 0x000ea20000002500 */
[----:B------:R-:W-:-:S05]  /*0f30*/  CS2R.32 R63, SR_CgaSize ;  /* 0x00000000003f7805 */ /* 0x000fca0000008a00 */
[----:B------:R-:W-:-:S05]  /*0f40*/  IMAD R63, R63, -0xa0, RZ ;  /* 0xffffff603f3f7824 */ /* 0x000fca00078e02ff */
[----:B-1----:R-:W-:-:S14]  /*0f50*/  R2UR UR5, R63 ;  /* 0x000000003f0572ca */ /* 0x002fdc00000e0000 */
[----:B------:R-:W1:Y:S01]  /*0f60*/  LDCU UR5, c[0x0][UR5+0x2b0] ;  /* 0x00005600050577ac */ /* 0x000e620008000800 */
[----:B------:R-:W-:Y:S02]  /*0f70*/  R2UR UR7, R64 ;  /* 0x00000000400772ca */ /* 0x000fe400000e0000 */
[----:B------:R-:W-:Y:S02]  /*0f80*/  R2UR UR6, R2 ;  /* 0x00000000020672ca */ /* 0x000fe400000e0000 */
[----:B------:R-:W-:-:S05]  /*0f90*/  CS2R.32 R63, SR_CgaSize ;  /* 0x00000000003f7805 */ /* 0x000fca0000008a00 */
[----:B------:R-:W-:-:S05]  /*0fa0*/  IMAD R63, R63, -0xa0, RZ ;  /* 0xffffff603f3f7824 */ /* 0x000fca00078e02ff */
[----:B------:R-:W-:-:S14]  /*0fb0*/  R2UR UR4, R63 ;  /* 0x000000003f0472ca */ /* 0x000fdc00000e0000 */
[----:B------:R-:W3:Y:S01]  /*0fc0*/  LDCU UR4, c[0x0][UR4+0x2b4] ;  /* 0x00005680040477ac */ /* 0x000ee20008000800 */
[----:B------:R-:W4:Y:S01]  /*0fd0*/  S2UR UR21, SR_CTAID.Y ;  /* 0x00000000001579c3 */ /* 0x000f220000002600 */
[----:B------:R-:W-:-:S05]  /*0fe0*/  CS2R.32 R63, SR_CgaSize ;  /* 0x00000000003f7805 */ /* 0x000fca0000008a00 */
[----:B------:R-:W-:-:S05]  /*0ff0*/  IMAD R63, R63, -0xa0, RZ ;  /* 0xffffff603f3f7824 */ /* 0x000fca00078e02ff */
[----:B------:R-:W-:-:S14]  /*1000*/  R2UR UR8, R63 ;  /* 0x000000003f0872ca */ /* 0x000fdc00000e0000 */
[----:B------:R-:W3:Y:S01]  /*1010*/  LDCU UR8, c[0x0][UR8+0x2a0] ;  /* 0x00005400080877ac */ /* 0x000ee20008000800 */
[----:B------:R-:W-:-:S05]  /*1020*/  CS2R.32 R63, SR_CgaSize ;  /* 0x00000000003f7805 */ /* 0x000fca0000008a00 */
[----:B------:R-:W-:-:S05]  /*1030*/  IMAD R63, R63, -0xa0, RZ ;  /* 0xffffff603f3f7824 */ /* 0x000fca00078e02ff */
[----:B------:R-:W-:-:S14]  /*1040*/  R2UR UR9, R63 ;  /* 0x000000003f0972ca */ /* 0x000fdc00000e0000 */
[----:B------:R-:W3:Y:S01]  /*1050*/  LDCU UR9, c[0x0][UR9+0x2a4] ;  /* 0x00005480090977ac */ /* 0x000ee20008000800 */
[----:B------:R-:W-:Y:S02]  /*1060*/  USHF.R.U32.HI UR12, URZ, 0x1, UR7 ;  /* 0x00000001ff0c7899 */ /* 0x000fe40008011607 */
[----:B------:R-:W-:Y:S02]  /*1070*/  USHF.R.U32.HI UR11, URZ, 0x2, UR7 ;  /* 0x00000002ff0b7899 */ /* 0x000fe40008011607 */
[----:B------:R-:W-:Y:S01]  /*1080*/  USHF.L.U32 UR37, UR7, 0x8, URZ ;  /* 0x0000000807257899 */ /* 0x000fe200080006ff */
[----:B------:R-:W3:Y:S01]  /*1090*/  LDCU UR25, c[0x0][0xb24] ;  /* 0x00016480ff1977ac */ /* 0x000ee20008000800 */
[----:B--2---:R-:W-:Y:S01]  /*10a0*/  I2FP.F32.U32 R4, UR26 ;  /* 0x0000001a00047c45 */ /* 0x004fe20008201000 */
[----:B------:R-:W2:Y:S04]  /*10b0*/  LDCU UR39, c[0x0][0xb24] ;  /* 0x00016480ff2777ac */ /* 0x000ea80008000800 */
[----:B-1----:R-:W-:Y:S01]  /*10c0*/  FMUL R4, R4, UR5 ;  /* 0x0000000504047c20 */ /* 0x002fe20008400000 */
[----:B------:R-:W-:Y:S01]  /*10d0*/  ULOP3.LUT UR5, UR7, 0x3, URZ, 0xc0, !UPT ;  /* 0x0000000307057892 */ /* 0x000fe2000f8ec0ff */
[----:B----4-:R-:W-:Y:S01]  /*10e0*/  I2FP.F32.U32 R3, UR21 ;  /* 0x0000001500037c45 */ /* 0x010fe20008201000 */
[----:B------:R-:W1:Y:S03]  /*10f0*/  LDCU UR28, c[0x0][0xb30] ;  /* 0x00016600ff1c77ac */ /* 0x000e660008000800 */
[----:B------:R-:W4:Y:S01]  /*1100*/  F2I.U32.TRUNC.NTZ R4, R4 ;  /* 0x0000000400047305 */ /* 0x000f22000020f000 */
[----:B---3--:R-:W-:Y:S01]  /*1110*/  FMUL R3, R3, UR4 ;  /* 0x0000000403037c20 */ /* 0x008fe20008400000 */
[----:B------:R-:W-:-:S02]  /*1120*/  ULOP3.LUT UR4, UR6, 0x4, UR7, 0xf8, !UPT ;  /* 0x0000000406047892 */ /* 0x000fc4000f8ef807 */
[----:B------:R-:W-:Y:S02]  /*1130*/  UISETP.GT.U32.AND UP1, UPT, UR5, 0xffff, UPT ;  /* 0x0000ffff0500788c */ /* 0x000fe4000bf24070 */
[----:B------:R-:W-:Y:S02]  /*1140*/  UISETP.GT.U32.AND UP0, UPT, UR4, 0xffff, UPT ;  /* 0x0000ffff0400788c */ /* 0x000fe4000bf04070 */
[----:B------:R-:W3:Y:S01]  /*1150*/  F2I.U32.TRUNC.NTZ R3, R3 ;  /* 0x0000000300037305 */ /* 0x000ee2000020f000 */
[----:B------:R-:W-:Y:S02]  /*1160*/  USEL UR31, UR5, 0xffff, !UP1 ;  /* 0x0000ffff051f7887 */ /* 0x000fe4000c800000 */
[----:B------:R-:W-:Y:S01]  /*1170*/  USEL UR30, UR4, 0xffff, !UP0 ;  /* 0x0000ffff041e7887 */ /* 0x000fe2000c000000 */
[----:B------:R-:W-:Y:S01]  /*1180*/  UMOV UR13, 0x11 ;  /* 0x00000011000d7882 */ /* 0x000fe20000000000 */
[----:B------:R-:W-:Y:S01]  /*1190*/  UMOV UR14, 0x5 ;  /* 0x00000005000e7882 */ /* 0x000fe20000000000 */
[----:B----4-:R-:W-:-:S02]  /*11a0*/  R2UR UR6, R4 ;  /* 0x00000000040672ca */ /* 0x010fc400000e0000 */
[----:B------:R-:W-:Y:S02]  /*11b0*/  PRMT R4, RZ, 0x7610, R4 ;  /* 0x00007610ff047816 */ /* 0x000fe40000000004 */
[----:B---3--:R-:W-:Y:S02]  /*11c0*/  R2UR UR7, R3 ;  /* 0x00000000030772ca */ /* 0x008fe400000e0000 */
[----:B------:R-:W-:-:S07]  /*11d0*/  PRMT R3, RZ, 0x7610, R3 ;  /* 0x00007610ff037816 */ /* 0x000fce0000000003 */
[----:B------:R-:W-:-:S04]  /*11e0*/  UIADD3 UR5, UPT, UPT, -UR6, URZ, URZ ;  /* 0x000000ff06057290 */ /* 0x000fc8000fffe1ff */
[----:B------:R-:W-:Y:S02]  /*11f0*/  UIMAD UR5, UR8, UR5, UR26 ;  /* 0x00000005080572a4 */ /* 0x000fe4000f8e021a */
[----:B------:R-:W-:-:S04]  /*1200*/  UIADD3 UR4, UPT, UPT, -UR7, URZ, URZ ;  /* 0x000000ff07047290 */ /* 0x000fc8000fffe1ff */
[----:B------:R-:W-:Y:S01]  /*1210*/  IMAD.U32 R63, RZ, RZ, UR5 ;  /* 0x00000005ff3f7e24 */ /* 0x000fe2000f8e00ff */
[----:B------:R-:W-:-:S06]  /*1220*/  UIMAD UR4, UR9, UR4, UR21 ;  /* 0x00000004090472a4 */ /* 0x000fcc000f8e0215 */
[----:B------:R-:W-:Y:S01]  /*1230*/  IMAD.U32 R62, RZ, RZ, UR4 ;  /* 0x00000004ff3e7e24 */ /* 0x000fe2000f8e00ff */
[----:B-12---:R-:W-:Y:S06]  /*1240*/  BRA.U UP6, `(.L_x_17) ;  /* 0x00000001066c7547 */ /* 0x006fec000b800000 */
[----:B------:R-:W-:Y:S02]  /*1250*/  R2UR UR15, R62 ;  /* 0x000000003e0f72ca */ /* 0x000fe400000e0000 */
[----:B------:R-:W-:-:S11]  /*1260*/  R2UR UR5, R63 ;  /* 0x000000003f0572ca */ /* 0x000fd600000e0000 */
[----:B------:R-:W-:Y:S02]  /*1270*/  UISETP.NE.AND UP0, UPT, UR15, URZ, UPT ;  /* 0x000000ff0f00728c */ /* 0x000fe4000bf05270 */
[----:B------:R-:W-:Y:S02]  /*1280*/  UISETP.NE.AND UP2, UPT, UR15, 0x1, UPT ;  /* 0x000000010f00788c */ /* 0x000fe4000bf45270 */
[----:B------:R-:W-:Y:S02]  /*1290*/  ULOP3.LUT UR4, UR5, 0x2, URZ, 0x3c, !UPT ;  /* 0x0000000205047892 */ /* 0x000fe4000f8e3cff */
[----:B------:R-:W-:Y:S02]  /*12a0*/  UISETP.GT.U32.AND UP4, UPT, UR5, 0x1, UP0 ;  /* 0x000000010500788c */ /* 0x000fe40008784070 */
[----:B------:R-:W-:Y:S02]  /*12b0*/  UISETP.GT.U32.AND UP3, UPT, UR5, 0x1, UP2 ;  /* 0x000000010500788c */ /* 0x000fe40009764070 */
[----:B------:R-:W-:-:S02]  /*12c0*/  UISETP.GT.U32.AND UP1, UPT, UR4, 0x1, UP0 ;  /* 0x000000010400788c */ /* 0x000fc40008724070 */
[----:B------:R-:W-:Y:S02]  /*12d0*/  ULOP3.LUT UR10, UR5, 0xfffffffe, URZ, 0xc0, !UPT ;  /* 0xfffffffe050a7892 */ /* 0x000fe4000f8ec0ff */
[----:B------:R-:W-:Y:S02]  /*12e0*/  UISETP.GT.U32.AND UP0, UPT, UR4, 0x1, UP2 ;  /* 0x000000010400788c */ /* 0x000fe40009704070 */
[----:B------:R-:W-:Y:S02]  /*12f0*/  USEL UR6, URZ, 0x1, UP4 ;  /* 0x00000001ff067887 */ /* 0x000fe4000a000000 */
[----:B------:R-:W-:Y:S02]  /*1300*/  USEL UR5, URZ, 0x10, UP3 ;  /* 0x00000010ff057887 */ /* 0x000fe40009800000 */
[----:B------:R-:W-:Y:S02]  /*1310*/  USEL UR4, URZ, 0x2, UP4 ;  /* 0x00000002ff047887 */ /* 0x000fe4000a000000 */
[----:B------:R-:W-:-:S02]  /*1320*/  USEL UR9, URZ, 0x20, UP3 ;  /* 0x00000020ff097887 */ /* 0x000fc40009800000 */
[----:B------:R-:W-:Y:S02]  /*1330*/  USEL UR8, URZ, 0x4, UP1 ;  /* 0x00000004ff087887 */ /* 0x000fe40008800000 */
[----:B------:R-:W-:Y:S02]  /*1340*/  UIADD3 UR4, UPT, UPT, UR4, UR5, UR6 ;  /* 0x0000000504047290 */ /* 0x000fe4000fffe006 */
[----:B------:R-:W-:Y:S02]  /*1350*/  USEL UR6, URZ, 0x8, UP1 ;  /* 0x00000008ff067887 */ /* 0x000fe40008800000 */
[----:B------:R-:W-:Y:S02]  /*1360*/  USEL UR7, URZ, 0x40, UP0 ;  /* 0x00000040ff077887 */ /* 0x000fe40008000000 */
[----:B------:R-:W-:Y:S02]  /*1370*/  UIADD3 UR5, UPT, UPT, UR8, UR9, UR4 ;  /* 0x0000000908057290 */ /* 0x000fe4000fffe004 */
[----:B------:R-:W-:-:S02]  /*1380*/  ULEA UR4, UR15, UR10, 0x2 ;  /* 0x0000000a0f047291 */ /* 0x000fc4000f8e10ff */
[----:B------:R-:W-:Y:S02]  /*1390*/  USEL UR8, URZ, 0x80, UP0 ;  /* 0x00000080ff087887 */ /* 0x000fe40008000000 */
[----:B------:R-:W-:-:S03]  /*13a0*/  UIADD3 UR5, UPT, UPT, UR6, UR7, UR5 ;  /* 0x0000000706057290 */ /* 0x000fc6000fffe005 */
[----:B------:R-:W-:Y:S01]  /*13b0*/  UMOV UR6, 0x3 ;  /* 0x0000000300067882 */ /* 0x000fe20000000000 */
[----:B------:R-:W-:Y:S02]  /*13c0*/  UIADD3 UR5, UPT, UPT, UR5, UR8, URZ ;  /* 0x0000000805057290 */ /* 0x000fe4000fffe0ff */
[----:B------:R-:W-:-:S04]  /*13d0*/  USHF.L.U32 UR4, UR6, UR4, URZ ;  /* 0x0000000406047299 */ /* 0x000fc800080006ff */
[----:B------:R-:W-:Y:S02]  /*13e0*/  IMAD.U32 R4, RZ, RZ, UR5 ;  /* 0x00000005ff047e24 */ /* 0x000fe4000f8e00ff */
[----:B------:R-:W-:-:S07]  /*13f0*/  IMAD.U32 R3, RZ, RZ, UR4 ;  /* 0x00000004ff037e24 */ /* 0x000fce000f8e00ff */
.L_x_17:
[----:B------:R-:W1:Y:S01]  /*1400*/  S2UR UR60, SR_CTAID.Z ;  /* 0x00000000003c79c3 */ /* 0x000e620000002700 */
[----:B------:R-:W-:Y:S02]  /*1410*/  UISETP.GE.AND UP0, UPT, UR25, 0x1, UPT ;  /* 0x000000011900788c */ /* 0x000fe4000bf06270 */
[----:B------:R-:W-:Y:S02]  /*1420*/  ULOP3.LUT UR31, UR31, 0xffff, URZ, 0xc0, !UPT ;  /* 0x0000ffff1f1f7892 */ /* 0x000fe4000f8ec0ff */
[----:B------:R-:W-:Y:S02]  /*1430*/  ULOP3.LUT UR30, UR30, 0xffff, URZ, 0xc0, !UPT ;  /* 0x0000ffff1e1e7892 */ /* 0x000fe4000f8ec0ff */
[----:B------:R-:W-:Y:S02]  /*1440*/  ULOP3.LUT UR38, UR37, 0x400, URZ, 0xc0, !UPT ;  /* 0x0000040025267892 */ /* 0x000fe4000f8ec0ff */
[----:B------:R-:W-:Y:S02]  /*1450*/  UISETP.NE.AND UP3, UPT, UR24, 0x2, UPT ;  /* 0x000000021800788c */ /* 0x000fe4000bf65270 */
[----:B------:R-:W-:-:S02]  /*1460*/  ULOP3.LUT UR71, UR12, 0x1, URZ, 0xc0, !UPT ;  /* 0x000000010c477892 */ /* 0x000fc4000f8ec0ff */
[----:B------:R-:W-:Y:S02]  /*1470*/  ULOP3.LUT UR69, UR11, 0x1, URZ, 0xc0, !UPT ;  /* 0x000000010b457892 */ /* 0x000fe4000f8ec0ff */
[----:B------:R-:W-:Y:S02]  /*1480*/  ULOP3.LUT UR37, UR37, 0x200, URZ, 0xc0, !UPT ;  /* 0x0000020025257892 */ /* 0x000fe4000f8ec0ff */
[----:B------:R-:W-:Y:S02]  /*1490*/  USHF.L.U32 UR31, UR13, UR31, URZ ;  /* 0x0000001f0d1f7299 */ /* 0x000fe400080006ff */
[----:B------:R-:W-:Y:S01]  /*14a0*/  USHF.L.U32 UR30, UR14, UR30, URZ ;  /* 0x0000001e0e1e7299 */ /* 0x000fe200080006ff */
[----:B------:R-:W-:Y:S01]  /*14b0*/  UMOV UR20, UR26 ;  /* 0x0000001a00147c82 */ /* 0x000fe20008000000 */
[----:B------:R-:W-:Y:S10]  /*14c0*/  BRA.U !UP0, `(.L_x_18) ;  /* 0x0000000108d47547 */ /* 0x000ff4000b800000 */
[----:B------:R-:W2:Y:S01]  /*14d0*/  LDCU.128 UR12, c[0x0][0xb10] ;  /* 0x00016200ff0c77ac */ /* 0x000ea20008000c00 */
[----:B------:R-:W3:Y:S01]  /*14e0*/  LDCU UR6, c[0x0][0x370] ;  /* 0x00006e00ff0677ac */ /* 0x000ee20008000800 */
[----:B------:R-:W4:Y:S01]  /*14f0*/  LDCU UR5, c[0x0][0x374] ;  /* 0x00006e80ff0577ac */ /* 0x000f220008000800 */
[----:B------:R-:W1:Y:S01]  /*1500*/  LDCU UR27, c[0x0][0xb0c] ;  /* 0x00016180ff1b77ac */ /* 0x000e620008000800 */
[----:B------:R-:W1:Y:S01]  /*1510*/  LDCU UR4, c[0x0][0xb20] ;  /* 0x00016400ff0477ac */ /* 0x000e620008000800 */
[----:B------:R-:W1:Y:S01]  /*1520*/  LDCU.64 UR8, c[0x0][0xb28] ;  /* 0x00016500ff0877ac */ /* 0x000e620008000a00 */
[----:B--2---:R-:W-:Y:S02]  /*1530*/  UISETP.NE.AND UP0, UPT, UR14, 0x1, UPT ;  /* 0x000000010e00788c */ /* 0x004fe4000bf05270 */
[----:B----4-:R-:W-:Y:S02]  /*1540*/  UIMAD.WIDE.U32 UR10, UR5, UR15, URZ ;  /* 0x0000000f050a72a5 */ /* 0x010fe4000f8e00ff */
[----:B---3--:R-:W-:-:S02]  /*1550*/  UIMAD.WIDE.U32 UR18, UR6, UR12, URZ ;  /* 0x0000000c061272a5 */ /* 0x008fc4000f8e00ff */
[----:B-1----:R-:W-:Y:S02]  /*1560*/  UISETP.NE.AND UP1, UPT, UR27, 0x1, UPT ;  /* 0x000000011b00788c */ /* 0x002fe4000bf25270 */
[----:B------:R-:W-:Y:S01]  /*1570*/  UISETP.NE.AND UP2, UPT, UR25, 0x1, UPT ;  /* 0x000000011900788c */ /* 0x000fe2000bf45270 */
[----:B------:R-:W-:Y:S02]  /*1580*/  UMOV UR10, UR11 ;  /* 0x0000000b000a7c82 */ /* 0x000fe40008000000 */
[----:B------:R-:W-:Y:S01]  /*1590*/  UMOV UR18, UR19 ;  /* 0x0000001300127c82 */ /* 0x000fe20008000000 */
[----:B------:R-:W-:Y:S02]  /*15a0*/  @UP0 USHF.R.U32.HI UR5, URZ, UR4, UR10 ;  /* 0x00000004ff050299 */ /* 0x000fe4000801160a */
[----:B------:R-:W-:Y:S02]  /*15b0*/  UIMAD.WIDE.U32 UR22, UR21, UR15, URZ ;  /* 0x0000000f151672a5 */ /* 0x000fe4000f8e00ff */
[----:B------:R-:W-:-:S02]  /*15c0*/  UIMAD.WIDE.U32 UR10, UR5, UR8, URZ ;  /* 0x00000008050a72a5 */ /* 0x000fc4000f8e00ff */
[----:B------:R-:W-:Y:S02]  /*15d0*/  @UP1 USHF.R.U32.HI UR6, URZ, UR13, UR18 ;  /* 0x0000000dff061299 */ /* 0x000fe40008011612 */
[----:B------:R-:W-:Y:S02]  /*15e0*/  UIMAD.WIDE.U32 UR16, UR26, UR12, URZ ;  /* 0x0000000c1a1072a5 */ /* 0x000fe4000f8e00ff */
[----:B------:R-:W-:Y:S01]  /*15f0*/  UIMAD.WIDE.U32 UR18, UR6, UR8, URZ ;  /* 0x00000008061272a5 */ /* 0x000fe2000f8e00ff */
[----:B------:R-:W-:Y:S01]  /*1600*/  UMOV UR22, UR23 ;  /* 0x0000001700167c82 */ /* 0x000fe20008000000 */
[----:B------:R-:W-:Y:S01]  /*1610*/  UMOV UR10, UR11 ;  /* 0x0000000b000a7c82 */ /* 0x000fe20008000000 */
[----:B------:R-:W-:Y:S02]  /*1620*/  USHF.R.U32.HI UR22, URZ, UR4, UR22 ;  /* 0x00000004ff167299 */ /* 0x000fe40008011616 */
[----:B------:R-:W-:Y:S02]  /*1630*/  @UP2 USHF.R.U32.HI UR5, URZ, UR9, UR10 ;  /* 0x00000009ff052299 */ /* 0x000fe4000801160a */
[----:B------:R-:W-:Y:S01]  /*1640*/  UMOV UR7, UR19 ;  /* 0x0000001300077c82 */ /* 0x000fe20008000000 */
[----:B------:R-:W-:Y:S01]  /*1650*/  UMOV UR16, UR17 ;  /* 0x0000001100107c82 */ /* 0x000fe20008000000 */
[----:B------:R-:W-:-:S02]  /*1660*/  @UP2 USHF.R.U32.HI UR6, URZ, UR9, UR7 ;  /* 0x00000009ff062299 */ /* 0x000fc40008011607 */
[----:B------:R-:W-:Y:S02]  /*1670*/  USHF.R.U32.HI UR16, URZ, UR13, UR16 ;  /* 0x0000000dff107299 */ /* 0x000fe40008011610 */
[----:B------:R-:W-:Y:S02]  /*1680*/  USEL UR4, UR21, UR22, !UP0 ;  /* 0x0000001615047287 */ /* 0x000fe4000c000000 */
[----:B------:R-:W-:Y:S02]  /*1690*/  UIMAD UR7, UR5, UR25, URZ ;  /* 0x00000019050772a4 */ /* 0x000fe4000f8e02ff */
[----:B------:R-:W-:Y:S02]  /*16a0*/  USEL UR5, UR26, UR16, !UP1 ;  /* 0x000000101a057287 */ /* 0x000fe4000c800000 */
[----:B------:R-:W-:Y:S02]  /*16b0*/  UIMAD UR12, UR6, UR25, URZ ;  /* 0x00000019060c72a4 */ /* 0x000fe4000f8e02ff */
[----:B------:R-:W-:-:S02]  /*16c0*/  UISETP.GE.AND UP0, UPT, UR4, UR7, UPT ;  /* 0x000000070400728c */ /* 0x000fc4000bf06270 */
[----:B------:R-:W-:Y:S02]  /*16d0*/  UIMAD.WIDE.U32 UR10, UR4, UR8, URZ ;  /* 0x00000008040a72a5 */ /* 0x000fe4000f8e00ff */
[----:B------:R-:W-:Y:S02]  /*16e0*/  UISETP.GE.OR UP0, UPT, UR5, UR12, UP0 ;  /* 0x0000000c0500728c */ /* 0x000fe40008706670 */
[----:B------:R-:W-:Y:S02]  /*16f0*/  UIMAD.WIDE.U32 UR12, UR5, UR8, URZ ;  /* 0x00000008050c72a5 */ /* 0x000fe4000f8e00ff */
[----:B------:R-:W-:Y:S01]  /*1700*/  UIADD3 UR10, UPT, UPT, -UR4, URZ, URZ ;  /* 0x000000ff040a7290 */ /* 0x000fe2000fffe1ff */
[----:B------:R-:W-:Y:S01]  /*1710*/  UMOV UR8, UR11 ;  /* 0x0000000b00087c82 */ /* 0x000fe20008000000 */
[----:B------:R-:W-:Y:S02]  /*1720*/  UIADD3 UR20, UPT, UPT, -UR5, URZ, URZ ;  /* 0x000000ff05147290 */ /* 0x000fe4000fffe1ff */
[----:B------:R-:W-:-:S03]  /*1730*/  USHF.R.U32.HI UR8, URZ, UR9, UR8 ;  /* 0x00000009ff087299 */ /* 0x000fc60008011608 */
[----:B------:R-:W-:Y:S01]  /*1740*/  @!UP0 UMOV UR7, UR13 ;  /* 0x0000000d00078c82 */ /* 0x000fe20008000000 */
[----:B------:R-:W-:Y:S02]  /*1750*/  UIMAD UR21, UR14, UR10, UR21 ;  /* 0x0000000a0e1572a4 */ /* 0x000fe4000f8e0215 */
[----:B------:R-:W-:Y:S02]  /*1760*/  USEL UR8, UR4, UR8, !UP2 ;  /* 0x0000000804087287 */ /* 0x000fe4000d000000 */
[----:B------:R-:W-:Y:S02]  /*1770*/  @!UP0 USHF.R.U32.HI UR7, URZ, UR9, UR7 ;  /* 0x00000009ff078299 */ /* 0x000fe40008011607 */
[----:B------:R-:W-:Y:S02]  /*1780*/  UIADD3 UR9, UPT, UPT, -UR8, URZ, URZ ;  /* 0x000000ff08097290 */ /* 0x000fe4000fffe1ff */
[----:B------:R-:W-:Y:S02]  /*1790*/  @!UP0 USEL UR7, UR5, UR7, !UP2 ;  /* 0x0000000705078287 */ /* 0x000fe4000d000000 */
[----:B------:R-:W-:-:S02]  /*17a0*/  UIMAD UR9, UR25, UR9, UR4 ;  /* 0x00000009190972a4 */ /* 0x000fc4000f8e0204 */
[----:B------:R-:W-:Y:S02]  /*17b0*/  @!UP0 UIADD3 UR8, UPT, UPT, UR8, -UR7, URZ ;  /* 0x8000000708088290 */ /* 0x000fe4000fffe0ff */
[----:B------:R-:W-:Y:S02]  /*17c0*/  @!UP0 UIMAD UR6, UR9, UR6, UR7 ;  /* 0x00000006090682a4 */ /* 0x000fe4000f8e0207 */
[----:B------:R-:W-:Y:S02]  /*17d0*/  @!UP0 UIMAD UR4, UR8, UR25, UR5 ;  /* 0x00000019080482a4 */ /* 0x000fe4000f8e0205 */
[----:B------:R-:W-:Y:S02]  /*17e0*/  UIMAD UR20, UR27, UR20, UR26 ;  /* 0x000000141b1472a4 */ /* 0x000fe4000f8e021a */
[----:B------:R-:W-:Y:S01]  /*17f0*/  UIMAD UR21, UR4, UR14, UR21 ;  /* 0x0000000e041572a4 */ /* 0x000fe2000f8e0215 */
[----:B------:R-:W-:Y:S02]  /*1800*/  @!UP0 UMOV UR5, UR6 ;  /* 0x0000000600058c82 */ /* 0x000fe40008000000 */
[----:B------:R-:W-:-:S12]  /*1810*/  UIMAD UR20, UR5, UR27, UR20 ;  /* 0x0000001b051472a4 */ /* 0x000fd8000f8e0214 */
.L_x_18:
[----:B------:R-:W-:-:S09]  /*1820*/  UISETP.NE.AND UP0, UPT, UR28, 0x1, UPT ;  /* 0x000000011c00788c */ /* 0x000fd2000bf05270 */
[----:B------:R-:W-:Y:S05]  /*1830*/  BRA.U UP0, `(.L_x_19) ;  /* 0x0000000100447547 */ /* 0x000fea000b800000 */
[----:B------:R-:W2:Y:S01]  /*1840*/  LDCU.128 UR8, c[0x0][0xb10] ;  /* 0x00016200ff0877ac */ /* 0x000ea20008000c00 */
[----:B------:R-:W3:Y:S01]  /*1850*/  LDCU UR12, c[0x0][0xb0c] ;  /* 0x00016180ff0c77ac */ /* 0x000ee20008000800 */
[----:B------:R-:W4:Y:S01]  /*1860*/  LDCU UR13, c[0x0][0xb20] ;  /* 0x00016400ff0d77ac */ /* 0x000f220008000800 */
[----:B--2---:R-:W-:Y:S02]  /*1870*/  UIMAD.WIDE.U32 UR6, UR20, UR8, URZ ;  /* 0x00000008140672a5 */ /* 0x004fe4000f8e00ff */
[----:B------:R-:W-:Y:S02]  /*1880*/  UIMAD.WIDE.U32 UR4, UR21, UR11, URZ ;  /* 0x0000000b150472a5 */ /* 0x000fe4000f8e00ff */
[----:B---3--:R-:W-:Y:S02]  /*1890*/  UISETP.NE.AND UP1, UPT, UR12, 0x1, UPT ;  /* 0x000000010c00788c */ /* 0x008fe4000bf25270 */
[----:B------:R-:W-:Y:S01]  /*18a0*/  UISETP.NE.AND UP0, UPT, UR10, 0x1, UPT ;  /* 0x000000010a00788c */ /* 0x000fe2000bf05270 */
[----:B------:R-:W-:-:S02]  /*18b0*/  UMOV UR6, UR7 ;  /* 0x0000000700067c82 */ /* 0x000fc40008000000 */
[----:B------:R-:W-:Y:S01]  /*18c0*/  UMOV UR4, UR5 ;  /* 0x0000000500047c82 */ /* 0x000fe20008000000 */
[----:B------:R-:W-:Y:S02]  /*18d0*/  USHF.R.U32.HI UR9, URZ, UR9, UR6 ;  /* 0x00000009ff097299 */ /* 0x000fe40008011606 */
[----:B----4-:R-:W-:Y:S02]  /*18e0*/  USHF.R.U32.HI UR4, URZ, UR13, UR4 ;  /* 0x0000000dff047299 */ /* 0x010fe40008011604 */
[----:B------:R-:W-:Y:S02]  /*18f0*/  USEL UR5, UR20, UR9, !UP1 ;  /* 0x0000000914057287 */ /* 0x000fe4000c800000 */
[----:B------:R-:W-:-:S04]  /*1900*/  USEL UR4, UR21, UR4, !UP0 ;  /* 0x0000000415047287 */ /* 0x000fc8000c000000 */
[----:B------:R-:W-:Y:S02]  /*1910*/  UIADD3 UR6, UPT, UPT, -UR4, UR5, URZ ;  /* 0x0000000504067290 */ /* 0x000fe4000fffe1ff */
[----:B------:R-:W-:Y:S02]  /*1920*/  UIADD3 UR4, UPT, UPT, UR4, -UR5, URZ ;  /* 0x8000000504047290 */ /* 0x000fe4000fffe0ff */
[----:B------:R-:W-:Y:S02]  /*1930*/  UIMAD UR21, UR6, UR10, UR21 ;  /* 0x0000000a061572a4 */ /* 0x000fe4000f8e0215 */
[----:B------:R-:W-:-:S12]  /*1940*/  UIMAD UR20, UR4, UR12, UR20 ;  /* 0x0000000c041472a4 */ /* 0x000fd8000f8e0214 */
.L_x_19:
[----:B------:R-:W-:-:S09]  /*1950*/  UISETP.EQ.U32.AND UP0, UPT, UR29, 0x1, UPT ;  /* 0x000000011d00788c */ /* 0x000fd2000bf02070 */
[----:B------:R-:W-:Y:S05]  /*1960*/  BRA.U !UP0, `(.L_x_20) ;  /* 0x00000001080c7547 */ /* 0x000fea000b800000 */
[----:B------:R-:W-:Y:S01]  /*1970*/  UCGABAR_WAIT ;  /* 0x0000000000007dc7 */ /* 0x000fe20008000000 */
[----:B------:R-:W-:Y:S01]  /*1980*/  CCTL.IVALL ;  /* 0x00000000ff00798f */ /* 0x000fe20002000000 */
[----:B------:R-:W-:Y:S05]  /*1990*/  BRA `(.L_x_21) ;  /* 0x0000000000047947 */ /* 0x000fea0003800000 */
.L_x_20:
[----:B------:R-:W-:Y:S06]  /*19a0*/  BAR.SYNC.DEFER_BLOCKING 0x0 ;  /* 0x0000000000007b1d */ /* 0x000fec0000010000 */
.L_x_21:
[----:B------:R-:W-:Y:S05]  /*19b0*/  BRA.U UP3, `(.L_x_22) ;  /* 0x0000001903407547 */ /* 0x000fea000b800000 */
[----:B------:R-:W2:Y:S01]  /*19c0*/  LDCU UR6, c[0x0][0x38c] ;  /* 0x00007180ff0677ac */ /* 0x000ea20008000800 */
[----:B------:R-:W-:Y:S01]  /*19d0*/  PLOP3.LUT P2, PT, PT, PT, UP5, 0x80, 0x8 ;  /* 0x000000000008781c */ /* 0x000fe20003f4f058 */
[----:B------:R-:W-:Y:S01]  /*19e0*/  IMAD.MOV.U32 R12, RZ, RZ, 0x1 ;  /* 0x00000001ff0c7424 */ /* 0x000fe200078e00ff */
[----:B------:R-:W-:Y:S01]  /*19f0*/  ISETP.NE.AND P3, PT, R5, RZ, P4 ;  /* 0x000000ff0500720c */ /* 0x000fe20002765270 */
[----:B------:R-:W-:Y:S01]  /*1a00*/  USHF.L.U32 UR7, UR26, 0x5, URZ ;  /* 0x000000051a077899 */ /* 0x000fe200080006ff */
[----:B------:R-:W-:Y:S01]  /*1a10*/  PLOP3.LUT P2, PT, P2, PT, PT, 0x8, 0x80 ;  /* 0x000000000080781c */ /* 0x000fe2000174e170 */
[----:B------:R-:W-:Y:S01]  /*1a20*/  USHF.L.U32 UR8, UR26, 0x6, URZ ;  /* 0x000000061a087899 */ /* 0x000fe200080006ff */
[----:B------:R-:W-:Y:S01]  /*1a30*/  CS2R R10, SRZ ;  /* 0x00000000000a7805 */ /* 0x000fe2000001ff00 */
[----:B------:R-:W-:Y:S01]  /*1a40*/  UISETP.NE.AND UP1, UPT, UR24, URZ, UPT ;  /* 0x000000ff1800728c */ /* 0x000fe2000bf25270 */
[----:B------:R-:W-:Y:S01]  /*1a50*/  IMAD.MOV.U32 R9, RZ, RZ, RZ ;  /* 0x000000ffff097224 */ /* 0x000fe200078e00ff */
[----:B------:R-:W3:Y:S01]  /*1a60*/  LDCU UR65, c[0x0][0x370] ;  /* 0x00006e00ff4177ac */ /* 0x000ee20008000800 */
[----:B------:R-:W-:Y:S01]  /*1a70*/  IMAD.MOV.U32 R8, RZ, RZ, 0x1 ;  /* 0x00000001ff087424 */ /* 0x000fe200078e00ff */
[----:B------:R-:W4:Y:S01]  /*1a80*/  LDCU.64 UR54, c[0x0][0x348] ;  /* 0x00006900ff3677ac */ /* 0x000f220008000a00 */
[----:B--2---:R-:W-:-:S02]  /*1a90*/  UIADD3 UR5, UPT, UPT, UR6, 0x7f, URZ ;  /* 0x0000007f06057890 */ /* 0x004fc4000fffe0ff */
[----:B------:R-:W-:Y:S02]  /*1aa0*/  UIADD3 UR72, UPT, UPT, UR6, 0xfe, URZ ;  /* 0x000000fe06487890 */ /* 0x000fe4000fffe0ff */
[----:B------:R-:W-:Y:S01]  /*1ab0*/  USHF.R.S32.HI UR4, URZ, 0x1f, UR5 ;  /* 0x0000001fff047899 */ /* 0x000fe20008011405 */
[----:B------:R-:W2:Y:S03]  /*1ac0*/  LDCU UR64, c[0x0][0x374] ;  /* 0x00006e80ff4077ac */ /* 0x000ea60008000800 */
[----:B------:R-:W-:Y:S02]  /*1ad0*/  ULEA.HI UR4, UR4, UR5, URZ, 0x7 ;  /* 0x0000000504047291 */ /* 0x000fe4000f8f38ff */
[----:B------:R-:W-:Y:S02]  /*1ae0*/  UIADD3 UR5, UPT, UPT, UR6, -0x1, URZ ;  /* 0xffffffff06057890 */ /* 0x000fe4000fffe0ff */
[----:B------:R-:W-:-:S02]  /*1af0*/  USHF.R.S32.HI UR67, URZ, 0x7, UR4 ;  /* 0x00000007ff437899 */ /* 0x000fc40008011404 */
[----:B------:R-:W-:Y:S02]  /*1b00*/  UISETP.GE.U32.AND UP2, UPT, UR5, -0xff, UPT ;  /* 0xffffff010500788c */ /* 0x000fe4000bf46070 */
[----:B------:R-:W-:Y:S02]  /*1b10*/  UISETP.LT.U32.AND UP0, UPT, UR67, 0x4, UPT ;  /* 0x000000044300788c */ /* 0x000fe4000bf01070 */
[----:B------:R-:W-:Y:S02]  /*1b20*/  ULOP3.LUT UR6, UR7, 0x20, URZ, 0xc0, !UPT ;  /* 0x0000002007067892 */ /* 0x000fe4000f8ec0ff */
[----:B------:R-:W-:Y:S02]  /*1b30*/  USEL UR66, UR67, 0x4, UP0 ;  /* 0x0000000443427887 */ /* 0x000fe40008000000 */
[----:B------:R-:W-:Y:S02]  /*1b40*/  ULOP3.LUT UR5, UR8, 0x40, URZ, 0xc0, !UPT ;  /* 0x0000004008057892 */ /* 0x000fe4000f8ec0ff */
[----:B------:R-:W-:-:S02]  /*1b50*/  UIADD3 UR4, UPT, UPT, UR66, -0x1, URZ ;  /* 0xffffffff42047890 */ /* 0x000fc4000fffe0ff */
[----:B------:R-:W-:Y:S02]  /*1b60*/  @UP2 UIADD3 UR4, UPT, UPT, UR66, URZ, URZ ;  /* 0x000000ff42042290 */ /* 0x000fe4000fffe0ff */
[----:B------:R-:W-:Y:S02]  /*1b70*/  USEL UR53, UR53, 0x2, UP1 ;  /* 0x0000000235357887 */ /* 0x000fe40008800000 */
[----:B------:R-:W-:Y:S02]  /*1b80*/  ULEA UR71, UR71, UR6, 0x4 ;  /* 0x0000000647477291 */ /* 0x000fe4000f8e20ff */
[----:B------:R-:W-:Y:S02]  /*1b90*/  ULEA UR69, UR69, UR5, 0x5 ;  /* 0x0000000545457291 */ /* 0x000fe4000f8e28ff */
[----:B------:R-:W-:Y:S02]  /*1ba0*/  UIADD3 UR70, UPT, UPT, UR67, -UR66, URZ ;  /* 0x8000004243467290 */ /* 0x000fe4000fffe0ff */
[----:B------:R-:W-:-:S02]  /*1bb0*/  UIADD3 UR61, UPT, UPT, UR4, 0x1, URZ ;  /* 0x00000001043d7890 */ /* 0x000fc4000fffe0ff */
[----:B------:R-:W-:Y:S01]  /*1bc0*/  UIADD3 UR68, UPT, UPT, -UR4, URZ, URZ ;  /* 0x000000ff04447290 */ /* 0x000fe2000fffe1ff */
[----:B--234-:R-:W-:-:S11]  /*1bd0*/  UMOV UR29, URZ ;  /* 0x000000ff001d7c82 */ /* 0x01cfd60008000000 */
.L_x_46:
[----:B------:R-:W-:-:S13]  /*1be0*/  R2UR UR4, R64 ;  /* 0x00000000400472ca */ /* 0x000fda00000e0000 */
[----:B------:R-:W-:Y:S01]  /*1bf0*/  UISETP.NE.AND UP0, UPT, UR4, URZ, UPT ;  /* 0x000000ff0400728c */ /* 0x000fe2000bf05270 */
[----:B------:R-:W2:Y:S02]  /*1c00*/  S2UR UR4, SR_CgaCtaId ;  /* 0x00000000000479c3 */ /* 0x000ea40000008800 */
[----:B--2---:R-:W-:-:S06]  /*1c10*/  MOV R64, UR4 ;  /* 0x0000000400407c02 */ /* 0x004fcc0008000f00 */
[----:B-1-3--:R-:W-:Y:S05]  /*1c20*/  BRA.U UP0, `(.L_x_23) ;  /* 0x0000000100347547 */ /* 0x00afea000b800000 */
[----:B------:R-:W2:Y:S01]  /*1c30*/  S2R R0, SR_CgaCtaId ;  /* 0x0000000000007919 */ /* 0x000ea20000008800 */
[----:B------:R-:W-:Y:S02]  /*1c40*/  MOV R3, 0x400 ;  /* 0x0000040000037802 */ /* 0x000fe40000000f00 */
[----:B------:R-:W-:Y:S02]  /*1c50*/  SHF.L.U32 R2, R8, 0x1f, RZ ;  /* 0x0000001f08027819 */ /* 0x000fe400000006ff */
[----:B--2---:R-:W-:-:S05]  /*1c60*/  LEA R0, R0, R3, 0x18 ;  /* 0x0000000300007211 */ /* 0x004fca00078ec0ff */
[----:B------:R-:W-:-:S04]  /*1c70*/  IMAD R3, R9, 0x8, R0 ;  /* 0x0000000809037824 */ /* 0x000fc800078e0200 */
[----:B------:R-:W2:Y:S02]  /*1c80*/  SYNCS.PHASECHK.TRANS64.TRYWAIT P0, [R3+URZ+0xf0], R2 ;  /* 0x0000f002030075a7 */ /* 0x000ea400080011ff */
[----:B--2---:R-:W-:Y:S05]  /*1c90*/  @!P0 BRA `(.L_x_24) ;  /* 0x0000006c00c48947 */ /* 0x004fea0003800000 */
.L_x_137:
[----:B------:R-:W-:Y:S01]  /*1ca0*/  VIADD R9, R9, 0x1 ;  /* 0x0000000109097836 */ /* 0x000fe20000000000 */
[----:B------:R2:W-:Y:S04]  /*1cb0*/  SYNCS.ARRIVE.TRANS64.A1T0 RZ, [R3+URZ+0xe0], RZ ;  /* 0x0000e0ff03ff79a7 */ /* 0x0005e800081000ff */
[----:B------:R-:W-:-:S04]  /*1cc0*/  ISETP.NE.AND P0, PT, R9, 0x2, PT ;  /* 0x000000020900780c */ /* 0x000fc80003f05270 */
[----:B------:R-:W-:Y:S02]  /*1cd0*/  SEL R9, R9, RZ, P0 ;  /* 0x000000ff09097207 */ /* 0x000fe40000000000 */
[----:B--2---:R-:W-:-:S04]  /*1ce0*/  SEL R3, RZ, 0x1, P0 ;  /* 0x00000001ff037807 */ /* 0x004fc80000000000 */
[----:B------:R-:W-:Y:S02]  /*1cf0*/  LOP3.LUT R8, R8, R3, RZ, 0x3c, !PT ;  /* 0x0000000308087212 */ /* 0x000fe400078e3cff */
.L_x_23:
[----:B------:R-:W-:Y:S01]  /*1d00*/  R2UR UR4, R64 ;  /* 0x00000000400472ca */ /* 0x000fe200000e0000 */
[----:B------:R-:W-:Y:S01]  /*1d10*/  UMOV UR22, 0x400 ;  /* 0x0000040000167882 */ /* 0x000fe20000000000 */
[----:B------:R-:W-:Y:S01]  /*1d20*/  SHF.L.U32 R0, R12, 0x1f, RZ ;  /* 0x0000001f0c007819 */ /* 0x000fe200000006ff */
[----:B------:R-:W-:Y:S02]  /*1d30*/  UISETP.GE.U32.AND UP0, UPT, UR72, 0xff, UPT ;  /* 0x000000ff4800788c */ /* 0x000fe4000bf06070 */
[----:B------:R-:W-:-:S03]  /*1d40*/  ULEA UR27, UR21, UR71, 0x6 ;  /* 0x00000047151b7291 */ /* 0x000fc6000f8e30ff */
[----:B------:R-:W-:-:S05]  /*1d50*/  UMOV UR21, URZ ;  /* 0x000000ff00157c82 */ /* 0x000fca0008000000 */
[----:B------:R-:W-:-:S04]  /*1d60*/  ULEA UR22, UR4, UR22, 0x18 ;  /* 0x0000001604167291 */ /* 0x000fc8000f8ec0ff */
[----:B------:R-:W-:-:S09]  /*1d70*/  ULEA UR4, UR29, UR22, 0x3 ;  /* 0x000000161d047291 */ /* 0x000fd2000f8e18ff */
[----:B------:R2:W3:Y:S01]  /*1d80*/  SYNCS.PHASECHK.TRANS64.TRYWAIT P1, [UR4+0x20], R0 ;  /* 0x00002000ff0075a7 */ /* 0x0004e20008021104 */
[----:B------:R-:W-:-:S04]  /*1d90*/  ULEA.HI UR4, UR20, UR20, URZ, 0x1 ;  /* 0x0000001414047291 */ /* 0x000fc8000f8f08ff */
[----:B------:R-:W-:-:S04]  /*1da0*/  USHF.L.U32 UR4, UR4, 0x6, URZ ;  /* 0x0000000604047899 */ /* 0x000fc800080006ff */
[----:B------:R-:W-:-:S04]  /*1db0*/  ULOP3.LUT UR59, UR4, 0xffffff80, URZ, 0xc0, !UPT ;  /* 0xffffff80043b7892 */ /* 0x000fc8000f8ec0ff */
[----:B------:R-:W-:Y:S01]  /*1dc0*/  UIADD3 UR59, UPT, UPT, UR69, UR59, URZ ;  /* 0x0000003b453b7290 */ /* 0x000fe2000fffe0ff */
[----:B------:R-:W-:Y:S11]  /*1dd0*/  BRA.U !UP0, `(.L_x_25) ;  /* 0x0000000508687547 */ /* 0x000ff6000b800000 */
[----:B------:R-:W-:Y:S01]  /*1de0*/  UMOV UR23, UR68 ;  /* 0x0000004400177c82 */ /* 0x000fe20008000000 */
[----:B------:R-:W-:Y:S01]  /*1df0*/  UMOV UR7, UR29 ;  /* 0x0000001d00077c82 */ /* 0x000fe20008000000 */
[----:B------:R-:W-:-:S05]  /*1e00*/  UMOV UR42, 0x40 ;  /* 0x00000040002a7882 */ /* 0x000fca0000000000 */
.L_x_33:
[----:B------:R-:W-:Y:S01]  /*1e10*/  ULEA UR6, UR7, UR22, 0x3 ;  /* 0x0000001607067291 */ /* 0x000fe2000f8e18ff */
[----:B---3--:R-:W-:Y:S01]  /*1e20*/  @P4 MOV R2, 0x18000 ;  /* 0x0001800000024802 */ /* 0x008fe20000000f00 */
[----:B-123--:R-:W-:Y:S10]  /*1e30*/  @P1 BRA `(.L_x_26) ;  /* 0x00000000000c1947 */ /* 0x00eff40003800000 */
[----:B------:R-:W-:-:S04]  /*1e40*/  SHF.L.U32 R3, R12, 0x1f, RZ ;  /* 0x0000001f0c037819 */ /* 0x000fc800000006ff */
[----:B------:R-:W3:Y:S02]  /*1e50*/  SYNCS.PHASECHK.TRANS64.TRYWAIT P0, [UR6+0x20], R3 ;  /* 0x00002003ff0075a7 */ /* 0x000ee40008001106 */
[----:B---3--:R-:W-:Y:S05]  /*1e60*/  @!P0 BRA `(.L_x_27) ;  /* 0x0000006c00648947 */ /* 0x008fea0003800000 */
.L_x_26:
[----:B------:R3:W-:Y:S01]  /*1e70*/  @P4 SYNCS.ARRIVE.TRANS64 RZ, [UR6], R2 ;  /* 0x00000002ffff49a7 */ /* 0x0007e20008000006 */
[----:B------:R-:W-:Y:S02]  /*1e80*/  ULOP3.LUT UR4, UR53, 0x2, URZ, 0xfc, !UPT ;  /* 0x0000000235047892 */ /* 0x000fe4000f8efcff */
[----:B------:R-:W-:Y:S02]  /*1e90*/  UIADD3 UR23, UPT, UPT, UR23, 0x1, URZ ;  /* 0x0000000117177890 */ /* 0x000fe4000fffe0ff */
[----:B------:R-:W-:Y:S02]  /*1ea0*/  UISETP.NE.AND UP0, UPT, UR4, 0x2, UPT ;  /* 0x000000020400788c */ /* 0x000fe4000bf05270 */
[----:B------:R-:W-:-:S07]  /*1eb0*/  UISETP.NE.AND UP2, UPT, UR23, 0x1, UPT ;  /* 0x000000011700788c */ /* 0x000fce000bf45270 */
[----:B------:R-:W-:Y:S05]  /*1ec0*/  BRA.U UP0, `(.L_x_28) ;  /* 0x0000000100047547 */ /* 0x000fea000b800000 */
[----:B-1----:R-:W-:Y:S05]  /*1ed0*/  BPT.TRAP 0x1 ;  /* 0x000000040000795c */ /* 0x002fea0000300000 */
.L_x_28:
[----:B------:R-:W-:Y:S04]  /*1ee0*/  BSSY.RECONVERGENT B0, `(.L_x_29) ;  /* 0x0000003000007945 */ /* 0x000fe80003800200 */
[----:B------:R-:W-:Y:S05]  /*1ef0*/  @!P3 BRA `(.L_x_30) ;  /* 0x000000000004b947 */ /* 0x000fea0003800000 */
[----:B-1----:R-:W-:Y:S05]  /*1f00*/  BPT.TRAP 0x1 ;  /* 0x000000040000795c */ /* 0x002fea0000300000 */
.L_x_30:
[----:B-1----:R-:W-:Y:S05]  /*1f10*/  BSYNC.RECONVERGENT B0 ;  /* 0x0000000000007941 */ /* 0x002fea0003800200 */
.L_x_29:
[----:B------:R-:W-:Y:S01]  /*1f20*/  UIADD3 UR4, UPT, UPT, UR7, 0x1, URZ ;  /* 0x0000000107047890 */ /* 0x000fe2000fffe0ff */
[----:B------:R-:W-:Y:S01]  /*1f30*/  BSSY.RECONVERGENT B0, `(.L_x_31) ;  /* 0x0000040000007945 */ /* 0x000fe20003800200 */
[----:B------:R-:W-:Y:S02]  /*1f40*/  ELECT P0, URZ, PT ;  /* 0x0000000000ff782f */ /* 0x000fe40003800000 */
[----:B------:R-:W-:-:S04]  /*1f50*/  UISETP.NE.AND UP0, UPT, UR4, 0x4, UPT ;  /* 0x000000040400788c */ /* 0x000fc8000bf05270 */
[----:B------:R-:W-:Y:S02]  /*1f60*/  USEL UR5, URZ, 0x1, UP0 ;  /* 0x00000001ff057887 */ /* 0x000fe40008000000 */
[----:B------:R-:W-:-:S04]  /*1f70*/  USEL UR29, UR4, URZ, UP0 ;  /* 0x000000ff041d7287 */ /* 0x000fc80008000000 */
[----:B------:R-:W-:Y:S01]  /*1f80*/  ULEA UR4, UR29, UR22, 0x3 ;  /* 0x000000161d047291 */ /* 0x000fe2000f8e18ff */
[----:B------:R-:W-:-:S04]  /*1f90*/  LOP3.LUT R12, R12, UR5, RZ, 0x3c, !PT ;  /* 0x000000050c0c7c12 */ /* 0x000fc8000f8e3cff */
[----:B--2---:R-:W-:-:S04]  /*1fa0*/  SHF.L.U32 R0, R12, 0x1f, RZ ;  /* 0x0000001f0c007819 */ /* 0x004fc800000006ff */
[----:B------:R1:W2:Y:S01]  /*1fb0*/  SYNCS.PHASECHK.TRANS64.TRYWAIT P1, [UR4+0x20], R0 ;  /* 0x00002000ff0075a7 */ /* 0x0002a20008021104 */
[----:B------:R-:W-:Y:S05]  /*1fc0*/  @!P0 BRA `(.L_x_32) ;  /* 0x0000000000d88947 */ /* 0x000fea0003800000 */
[----:B------:R-:W-:Y:S02]  /*1fd0*/  ULEA UR32, UR7, UR38, 0xd ;  /* 0x0000002607207291 */ /* 0x000fe4000f8e68ff */
[----:B------:R-:W-:Y:S02]  /*1fe0*/  UIADD3 UR4, UP1, UPT, UR54, 0x80, URZ ;  /* 0x0000008036047890 */ /* 0x000fe4000ff3e0ff */
[----:B------:R-:W-:Y:S02]  /*1ff0*/  ULEA UR13, UR7, UR37, 0xc ;  /* 0x00000025070d7291 */ /* 0x000fe4000f8e60ff */
[----:B------:R-:W-:Y:S02]  /*2000*/  ULEA UR32, UR32, UR22, 0x2 ;  /* 0x0000001620207291 */ /* 0x000fe4000f8e10ff */
[----:B------:R-:W-:Y:S02]  /*2010*/  UIADD3 UR14, UP0, UPT, UR54, 0x180, URZ ;  /* 0x00000180360e7890 */ /* 0x000fe4000ff1e0ff */
[----:B------:R-:W-:-:S02]  /*2020*/  UIADD3 UR58, UPT, UPT, UR42, -0x40, URZ ;  /* 0xffffffc02a3a7890 */ /* 0x000fc4000fffe0ff */
[----:B------:R-:W-:Y:S02]  /*2030*/  ULOP3.LUT UR57, UR6, 0xfefffff8, URZ, 0xc0, !UPT ;  /* 0xfefffff806397892 */ /* 0x000fe4000f8ec0ff */
[----:B------:R-:W-:Y:S02]  /*2040*/  UIADD3.X UR5, UPT, UPT, URZ, UR55, URZ, UP1, !UPT ;  /* 0x00000037ff057290 */ /* 0x000fe40008ffe4ff */
[----:B------:R-:W-:Y:S02]  /*2050*/  ULEA UR13, UR13, UR22, 0x2 ;  /* 0x000000160d0d7291 */ /* 0x000fe4000f8e10ff */
[----:B------:R-:W-:Y:S02]  /*2060*/  UIADD3 UR56, UPT, UPT, UR32, 0x6400, URZ ;  /* 0x0000640020387890 */ /* 0x000fe4000fffe0ff */
[----:B------:R-:W-:Y:S02]  /*2070*/  UPRMT UR17, URZ, 0x5410, UR31 ;  /* 0x00005410ff117896 */ /* 0x000fe4000800001f */
[----:B------:R-:W-:-:S02]  /*2080*/  UIADD3 UR50, UPT, UPT, UR42, -0x20, URZ ;  /* 0xffffffe02a327890 */ /* 0x000fc4000fffe0ff */
[----:B------:R-:W-:Y:S02]  /*2090*/  UIADD3 UR48, UPT, UPT, UR32, 0x8400, URZ ;  /* 0x0000840020307890 */ /* 0x000fe4000fffe0ff */
[----:B------:R-:W-:Y:S02]  /*20a0*/  UIADD3 UR40, UPT, UPT, UR32, 0xa400, URZ ;  /* 0x0000a40020287890 */ /* 0x000fe4000fffe0ff */
[----:B------:R-:W-:Y:S02]  /*20b0*/  UIADD3 UR34, UPT, UPT, UR42, 0x20, URZ ;  /* 0x000000202a227890 */ /* 0x000fe4000fffe0ff */
[----:B------:R-:W-:Y:S02]  /*20c0*/  UIADD3 UR32, UPT, UPT, UR32, 0xc400, URZ ;  /* 0x0000c40020207890 */ /* 0x000fe4000fffe0ff */
[----:B------:R-:W-:Y:S02]  /*20d0*/  UIADD3.X UR15, UPT, UPT, URZ, UR55, URZ, UP0, !UPT ;  /* 0x00000037ff0f7290 */ /* 0x000fe400087fe4ff */
[----:B------:R-:W-:-:S02]  /*20e0*/  UPRMT UR21, URZ, 0x5410, UR30 ;  /* 0x00005410ff157896 */ /* 0x000fc4000800001e */
[----:B------:R-:W-:Y:S02]  /*20f0*/  UIADD3 UR24, UPT, UPT, UR13, 0x26400, URZ ;  /* 0x000264000d187890 */ /* 0x000fe4000fffe0ff */
[----:B------:R-:W-:Y:S01]  /*2100*/  UIADD3 UR8, UPT, UPT, UR13, 0x27400, URZ ;  /* 0x000274000d087890 */ /* 0x000fe2000fffe0ff */
[----:B------:R-:W-:Y:S01]  /*2110*/  UMOV UR46, 0x0 ;  /* 0x00000000002e7882 */ /* 0x000fe20000000000 */
[----:B------:R-:W-:Y:S01]  /*2120*/  UMOV UR47, 0x10000000 ;  /* 0x10000000002f7882 */ /* 0x000fe20000000000 */
[----:B------:R-:W-:Y:S01]  /*2130*/  UMOV UR51, UR59 ;  /* 0x0000003b00337c82 */ /* 0x000fe20008000000 */
[----:B------:R-:W-:Y:S01]  /*2140*/  UMOV UR52, UR60 ;  /* 0x0000003c00347c82 */ /* 0x000fe20008000000 */
[----:B------:R-:W-:Y:S01]  /*2150*/  UMOV UR49, UR57 ;  /* 0x0000003900317c82 */ /* 0x000fe20008000000 */
[----:B------:R-:W-:Y:S01]  /*2160*/  UMOV UR43, UR59 ;  /* 0x0000003b002b7c82 */ /* 0x000fe20008000000 */
[----:B------:R-:W-:Y:S01]  /*2170*/  UMOV UR44, UR60 ;  /* 0x0000003c002c7c82 */ /* 0x000fe20008000000 */
[----:B------:R-:W-:Y:S01]  /*2180*/  UMOV UR41, UR57 ;  /* 0x0000003900297c82 */ /* 0x000fe20008000000 */
[----:B------:R-:W-:Y:S01]  /*2190*/  UTMALDG.3D.MULTICAST.2CTA [UR56], [UR4], UR17, desc[UR46] ;  /* 0x00002e38040073b4 */ /* 0x000fe20008211811 */
[----:B------:R-:W-:Y:S01]  /*21a0*/  UMOV UR35, UR59 ;  /* 0x0000003b00237c82 */ /* 0x000fe20008000000 */
        /* <DEDUP_REMOVED lines=10> */
[----:B------:R-:W-:Y:S01]  /*2250*/  UIADD3 UR16, UPT, UPT, UR13, 0x28400, URZ ;  /* 0x000284000d107890 */ /* 0x000fe2000fffe0ff */
[----:B------:R-:W-:Y:S01]  /*2260*/  UMOV UR18, UR42 ;  /* 0x0000002a00127c82 */ /* 0x000fe20008000000 */
[----:B------:R-:W-:Y:S01]  /*2270*/  UMOV UR19, UR27 ;  /* 0x0000001b00137c82 */ /* 0x000fe20008000000 */
[----:B------:R-:W-:Y:S01]  /*2280*/  UTMALDG.3D.MULTICAST.2CTA [UR40], [UR4], UR17, desc[UR46] ;  /* 0x00002e28040073b4 */ /* 0x000fe20008211811 */
[----:B------:R-:W-:Y:S01]  /*2290*/  UMOV UR20, UR60 ;  /* 0x0000003c00147c82 */ /* 0x000fe20008000000 */
[----:B------:R4:W-:Y:S01]  /*22a0*/  UTMALDG.3D.MULTICAST.2CTA [UR32], [UR4], UR17, desc[UR46] ;  /* 0x00002e20040073b4 */ /* 0x0009e20008211811 */
[----:B------:R-:W-:Y:S01]  /*22b0*/  UTMALDG.3D.MULTICAST.2CTA [UR24], [UR14], UR21, desc[UR46] ;  /* 0x00002e180e0073b4 */ /* 0x000fe20008211815 */
[----:B------:R3:W-:Y:S01]  /*22c0*/  UTMALDG.3D.MULTICAST.2CTA [UR8], [UR14], UR21, desc[UR46] ;  /* 0x00002e080e0073b4 */ /* 0x0007e20008211815 */
[----:B----4-:R-:W-:-:S02]  /*22d0*/  UMOV UR17, UR57 ;  /* 0x0000003900117c82 */ /* 0x010fc40008000000 */
[----:B------:R4:W-:Y:S01]  /*22e0*/  UTMALDG.3D.MULTICAST.2CTA [UR16], [UR14], UR21, desc[UR46] ;  /* 0x00002e100e0073b4 */ /* 0x0009e20008211815 */
[----:B---3--:R-:W-:Y:S01]  /*22f0*/  UIADD3 UR8, UPT, UPT, UR13, 0x29400, URZ ;  /* 0x000294000d087890 */ /* 0x008fe2000fffe0ff */
[----:B------:R-:W-:-:S08]  /*2300*/  UMOV UR10, UR34 ;  /* 0x00000022000a7c82 */ /* 0x000fd00008000000 */
[----:B------:R4:W-:Y:S02]  /*2310*/  UTMALDG.3D.MULTICAST.2CTA [UR8], [UR14], UR21, desc[UR46] ;  /* 0x00002e080e0073b4 */ /* 0x0009e40008211815 */
[----:B----4-:R-:W-:Y:S01]  /*2320*/  NOP ;  /* 0x0000000000007918 */ /* 0x010fe20000000000 */
.L_x_32:
[----:B------:R-:W-:Y:S05]  /*2330*/  BSYNC.RECONVERGENT B0 ;  /* 0x0000000000007941 */ /* 0x000fea0003800200 */
.L_x_31:
[----:B------:R-:W-:Y:S01]  /*2340*/  UIADD3 UR42, UPT, UPT, UR42, 0x80, URZ ;  /* 0x000000802a2a7890 */ /* 0x000fe2000fffe0ff */
[----:B------:R-:W-:Y:S01]  /*2350*/  UMOV UR7, UR29 ;  /* 0x0000001d00077c82 */ /* 0x000fe20008000000 */
[----:B------:R-:W-:Y:S01]  /*2360*/  UMOV UR21, UR61 ;  /* 0x0000003d00157c82 */ /* 0x000fe20008000000 */
[----:B------:R-:W-:Y:S09]  /*2370*/  BRA.U UP2, `(.L_x_33) ;  /* 0xfffffff902a47547 */ /* 0x000ff2000b83ffff */
.L_x_25:
[----:B------:R-:W-:Y:S01]  /*2380*/  ULEA UR4, UR29, UR22, 0x3 ;  /* 0x000000161d047291 */ /* 0x000fe2000f8e18ff */
[----:B-12---:R-:W-:Y:S01]  /*2390*/  SHF.L.U32 R0, R12, 0x1f, RZ ;  /* 0x0000001f0c007819 */ /* 0x006fe200000006ff */
[----:B------:R-:W-:Y:S01]  /*23a0*/  @!P2 SYNCS.ARRIVE.TRANS64.A1T0 RZ, [UR22+0x78], RZ ;  /* 0x000078ffffffa9a7 */ /* 0x000fe20008100016 */
[----:B------:R-:W-:-:S06]  /*23b0*/  UISETP.GT.AND UP0, UPT, UR67, UR66, UPT ;  /* 0x000000424300728c */ /* 0x000fcc000bf04270 */
[----:B---3--:R1:W2:Y:S03]  /*23c0*/  SYNCS.PHASECHK.TRANS64.TRYWAIT P1, [UR4+0x20], R0 ;  /* 0x00002000ff0075a7 */ /* 0x0082a60008021104 */
[----:B------:R-:W-:Y:S05]  /*23d0*/  BRA.U !UP0, `(.L_x_34) ;  /* 0x0000000508607547 */ /* 0x000fea000b800000 */
[----:B------:R-:W-:Y:S01]  /*23e0*/  UIADD3 UR45, UPT, UPT, UR70, UR21, URZ ;  /* 0x00000015462d7290 */ /* 0x000fe2000fffe0ff */
[----:B------:R-:W-:-:S11]  /*23f0*/  UMOV UR7, UR29 ;  /* 0x0000001d00077c82 */ /* 0x000fd60008000000 */
.L_x_42:
[----:B------:R-:W-:Y:S01]  /*2400*/  ULEA UR6, UR7, UR22, 0x3 ;  /* 0x0000001607067291 */ /* 0x000fe2000f8e18ff */
[----:B--2---:R-:W-:Y:S01]  /*2410*/  @P4 MOV R2, 0x18000 ;  /* 0x0001800000024802 */ /* 0x004fe20000000f00 */
[----:B--23--:R-:W-:Y:S10]  /*2420*/  @P1 BRA `(.L_x_35) ;  /* 0x00000000000c1947 */ /* 0x00cff40003800000 */
[----:B------:R-:W-:-:S04]  /*2430*/  SHF.L.U32 R3, R12, 0x1f, RZ ;  /* 0x0000001f0c037819 */ /* 0x000fc800000006ff */
[----:B------:R-:W2:Y:S02]  /*2440*/  SYNCS.PHASECHK.TRANS64.TRYWAIT P0, [UR6+0x20], R3 ;  /* 0x00002003ff0075a7 */ /* 0x000ea40008001106 */
[----:B--2---:R-:W-:Y:S05]  /*2450*/  @!P0 BRA `(.L_x_36) ;  /* 0x0000006800008947 */ /* 0x004fea0003800000 */
.L_x_35:
[----:B------:R2:W-:Y:S01]  /*2460*/  @P4 SYNCS.ARRIVE.TRANS64 RZ, [UR6], R2 ;  /* 0x00000002ffff49a7 */ /* 0x0005e20008000006 */
[----:B------:R-:W-:-:S04]  /*2470*/  ULOP3.LUT UR4, UR53, 0x2, URZ, 0xfc, !UPT ;  /* 0x0000000235047892 */ /* 0x000fc8000f8efcff */
[----:B------:R-:W-:-:S09]  /*2480*/  UISETP.NE.AND UP0, UPT, UR4, 0x2, UPT ;  /* 0x000000020400788c */ /* 0x000fd2000bf05270 */
[----:B------:R-:W-:Y:S05]  /*2490*/  BRA.U UP0, `(.L_x_37) ;  /* 0x0000000100047547 */ /* 0x000fea000b800000 */
[----:B------:R-:W-:Y:S05]  /*24a0*/  BPT.TRAP 0x1 ;  /* 0x000000040000795c */ /* 0x000fea0000300000 */
.L_x_37:
[----:B------:R-:W-:Y:S04]  /*24b0*/  BSSY.RECONVERGENT B0, `(.L_x_38) ;  /* 0x0000003000007945 */ /* 0x000fe80003800200 */
[----:B------:R-:W-:Y:S05]  /*24c0*/  @!P3 BRA `(.L_x_39) ;  /* 0x000000000004b947 */ /* 0x000fea0003800000 */
[----:B------:R-:W-:Y:S05]  /*24d0*/  BPT.TRAP 0x1 ;  /* 0x000000040000795c */ /* 0x000fea0000300000 */
.L_x_39:
[----:B------:R-:W-:Y:S05]  /*24e0*/  BSYNC.RECONVERGENT B0 ;  /* 0x0000000000007941 */ /* 0x000fea0003800200 */
.L_x_38:
        /* <DEDUP_REMOVED lines=8> */
[----:B-1----:R-:W-:-:S04]  /*2570*/  SHF.L.U32 R0, R12, 0x1f, RZ ;  /* 0x0000001f0c007819 */ /* 0x002fc800000006ff */
[----:B------:R1:W3:Y:S01]  /*2580*/  SYNCS.PHASECHK.TRANS64.TRYWAIT P1, [UR4+0x20], R0 ;  /* 0x00002000ff0075a7 */ /* 0x0002e20008021104 */
[----:B------:R-:W-:Y:S05]  /*2590*/  @!P0 BRA `(.L_x_41) ;  /* 0x0000000000dc8947 */ /* 0x000fea0003800000 */
[----:B------:R-:W-:Y:S02]  /*25a0*/  ULEA UR32, UR7, UR38, 0xd ;  /* 0x0000002607207291 */ /* 0x000fe4000f8e68ff */
[----:B------:R-:W-:Y:S02]  /*25b0*/  UIADD3 UR4, UP1, UPT, UR54, 0x80, URZ ;  /* 0x0000008036047890 */ /* 0x000fe4000ff3e0ff */
[----:B------:R-:W-:Y:S02]  /*25c0*/  ULEA UR13, UR7, UR37, 0xc ;  /* 0x00000025070d7291 */ /* 0x000fe4000f8e60ff */
[----:B------:R-:W-:Y:S02]  /*25d0*/  ULEA UR32, UR32, UR22, 0x2 ;  /* 0x0000001620207291 */ /* 0x000fe4000f8e10ff */
[----:B------:R-:W-:Y:S02]  /*25e0*/  USHF.L.U32 UR58, UR21, 0x7, URZ ;  /* 0x00000007153a7899 */ /* 0x000fe400080006ff */
[----:B------:R-:W-:-:S02]  /*25f0*/  UIADD3 UR14, UP0, UPT, UR54, 0x180, URZ ;  /* 0x00000180360e7890 */ /* 0x000fc4000ff1e0ff */
[----:B------:R-:W-:Y:S02]  /*2600*/  ULOP3.LUT UR57, UR6, 0xfefffff8, URZ, 0xc0, !UPT ;  /* 0xfefffff806397892 */ /* 0x000fe4000f8ec0ff */
[----:B------:R-:W-:Y:S02]  /*2610*/  UIADD3.X UR5, UPT, UPT, URZ, UR55, URZ, UP1, !UPT ;  /* 0x00000037ff057290 */ /* 0x000fe40008ffe4ff */
[----:B------:R-:W-:Y:S02]  /*2620*/  ULEA UR13, UR13, UR22, 0x2 ;  /* 0x000000160d0d7291 */ /* 0x000fe4000f8e10ff */
[----:B------:R-:W-:Y:S02]  /*2630*/  UIADD3 UR56, UPT, UPT, UR32, 0x6400, URZ ;  /* 0x0000640020387890 */ /* 0x000fe4000fffe0ff */
[----:B------:R-:W-:Y:S02]  /*2640*/  UPRMT UR16, URZ, 0x5410, UR31 ;  /* 0x00005410ff107896 */ /* 0x000fe4000800001f */
[----:B------:R-:W-:-:S02]  /*2650*/  UIADD3 UR50, UPT, UPT, UR58, 0x20, URZ ;  /* 0x000000203a327890 */ /* 0x000fc4000fffe0ff */
[----:B------:R-:W-:Y:S02]  /*2660*/  UIADD3 UR48, UPT, UPT, UR32, 0x8400, URZ ;  /* 0x0000840020307890 */ /* 0x000fe4000fffe0ff */
[----:B------:R-:W-:Y:S02]  /*2670*/  UIADD3 UR42, UPT, UPT, UR58, 0x40, URZ ;  /* 0x000000403a2a7890 */ /* 0x000fe4000fffe0ff */
[----:B------:R-:W-:Y:S02]  /*2680*/  UIADD3 UR40, UPT, UPT, UR32, 0xa400, URZ ;  /* 0x0000a40020287890 */ /* 0x000fe4000fffe0ff */
[----:B------:R-:W-:Y:S02]  /*2690*/  UIADD3 UR34, UPT, UPT, UR58, 0x60, URZ ;  /* 0x000000603a227890 */ /* 0x000fe4000fffe0ff */
[----:B------:R-:W-:Y:S02]  /*26a0*/  UIADD3 UR32, UPT, UPT, UR32, 0xc400, URZ ;  /* 0x0000c40020207890 */ /* 0x000fe4000fffe0ff */
[----:B------:R-:W-:-:S02]  /*26b0*/  UIADD3.X UR15, UPT, UPT, URZ, UR55, URZ, UP0, !UPT ;  /* 0x00000037ff0f7290 */ /* 0x000fc400087fe4ff */
[----:B------:R-:W-:Y:S02]  /*26c0*/  UPRMT UR23, URZ, 0x5410, UR30 ;  /* 0x00005410ff177896 */ /* 0x000fe4000800001e */
        /* <DEDUP_REMOVED lines=27> */
[----:B------:R4:W-:Y:S01]  /*2880*/  UTMALDG.3D.MULTICAST.2CTA [UR32], [UR4], UR16, desc[UR46] ;  /* 0x00002e20040073b4 */ /* 0x0009e20008211810 */
[----:B------:R-:W-:Y:S01]  /*2890*/  UTMALDG.3D.MULTICAST.2CTA [UR24], [UR14], UR23, desc[UR46] ;  /* 0x00002e180e0073b4 */ /* 0x000fe20008211817 */
[----:B------:R2:W-:Y:S01]  /*28a0*/  UTMALDG.3D.MULTICAST.2CTA [UR8], [UR14], UR23, desc[UR46] ;  /* 0x00002e080e0073b4 */ /* 0x0005e20008211817 */
[----:B----4-:R-:W-:-:S09]  /*28b0*/  UIADD3 UR16, UPT, UPT, UR13, 0x28400, URZ ;  /* 0x000284000d107890 */ /* 0x010fd2000fffe0ff */
[----:B------:R4:W-:Y:S01]  /*28c0*/  UTMALDG.3D.MULTICAST.2CTA [UR16], [UR14], UR23, desc[UR46] ;  /* 0x00002e100e0073b4 */ /* 0x0009e20008211817 */
[----:B--2---:R-:W-:Y:S01]  /*28d0*/  UIADD3 UR8, UPT, UPT, UR13, 0x29400, URZ ;  /* 0x000294000d087890 */ /* 0x004fe2000fffe0ff */
[----:B------:R-:W-:-:S08]  /*28e0*/  UMOV UR10, UR34 ;  /* 0x00000022000a7c82 */ /* 0x000fd00008000000 */
[----:B------:R4:W-:Y:S02]  /*28f0*/  UTMALDG.3D.MULTICAST.2CTA [UR8], [UR14], UR23, desc[UR46] ;  /* 0x00002e080e0073b4 */ /* 0x0009e40008211817 */
[----:B----4-:R-:W-:Y:S01]  /*2900*/  NOP ;  /* 0x0000000000007918 */ /* 0x010fe20000000000 */
.L_x_41:
[----:B------:R-:W-:Y:S05]  /*2910*/  BSYNC.RECONVERGENT B0 ;  /* 0x0000000000007941 */ /* 0x000fea0003800200 */
.L_x_40:
[----:B------:R-:W-:Y:S01]  /*2920*/  UIADD3 UR21, UPT, UPT, UR21, 0x1, URZ ;  /* 0x0000000115157890 */ /* 0x000fe2000fffe0ff */
[----:B------:R-:W-:-:S03]  /*2930*/  UMOV UR7, UR29 ;  /* 0x0000001d00077c82 */ /* 0x000fc60008000000 */
[----:B------:R-:W-:-:S09]  /*2940*/  UISETP.NE.AND UP0, UPT, UR21, UR45, UPT ;  /* 0x0000002d1500728c */ /* 0x000fd2000bf05270 */
[----:B------:R-:W-:Y:S05]  /*2950*/  BRA.U UP0, `(.L_x_42) ;  /* 0xfffffff900a87547 */ /* 0x000fea000b83ffff */
.L_x_34:
[C---:B------:R-:W-:Y:S01]  /*2960*/  LEA R3, R11.reuse, UR22, 0x3 ;  /* 0x000000160b037c11 */ /* 0x040fe2000f8e18ff */
[----:B------:R-:W-:Y:S01]  /*2970*/  NOP ;  /* 0x0000000000007918 */ /* 0x000fe20000000000 */
[----:B-1----:R-:W-:Y:S02]  /*2980*/  SHF.L.U32 R0, R10, 0x1f, RZ ;  /* 0x0000001f0a007819 */ /* 0x002fe400000006ff */
[----:B------:R-:W-:Y:S02]  /*2990*/  LEA R5, R11, UR22, 0x4 ;  /* 0x000000160b057c11 */ /* 0x000fe4000f8e20ff */
[----:B------:R-:W1:Y:S02]  /*29a0*/  SYNCS.PHASECHK.TRANS64.TRYWAIT P0, [R3+URZ+0x80], R0 ;  /* 0x00008000030075a7 */ /* 0x000e6400080011ff */
[----:B-1----:R-:W-:Y:S05]  /*29b0*/  @!P0 BRA `(.L_x_43) ;  /* 0x0000006000c08947 */ /* 0x002fea0003800000 */
.L_x_140:
[----:B------:R-:W4:Y:S01]  /*29c0*/  LDS.128 R4, [R5+0x110] ;  /* 0x0001100005047984 */ /* 0x000f220000000c00 */
[----:B------:R-:W-:Y:S01]  /*29d0*/  UISETP.GE.AND UP0, UPT, UR39, 0x1, UPT ;  /* 0x000000012700788c */ /* 0x000fe2000bf06270 */
[----:B------:R-:W-:Y:S01]  /*29e0*/  @!PT LDS RZ, [RZ] ;  /* 0x00000000fffff984 */ /* 0x000fe20000000800 */
[----:B------:R-:W-:Y:S01]  /*29f0*/  @!PT LDS RZ, [RZ] ;  /* 0x00000000fffff984 */ /* 0x000fe20000000800 */
[----:B------:R-:W-:Y:S01]  /*2a00*/  @!PT LDS RZ, [RZ] ;  /* 0x00000000fffff984 */ /* 0x000fe20000000800 */
[----:B------:R-:W-:Y:S01]  /*2a10*/  @!PT LDS RZ, [RZ] ;  /* 0x00000000fffff984 */ /* 0x000fe20000000800 */
[----:B------:R1:W-:Y:S06]  /*2a20*/  MEMBAR.ALL.CTA ;  /* 0x0000000000007992 */ /* 0x0003ec0000008000 */
[----:B-1----:R-:W1:Y:S01]  /*2a30*/  FENCE.VIEW.ASYNC.S ;  /* 0x00000000000073c6 */ /* 0x002e620000000000 */
[----:B----4-:R-:W-:-:S13]  /*2a40*/  LOP3.LUT P0, RZ, R6, 0x1, RZ, 0xc0, !PT ;  /* 0x0000000106ff7812 */ /* 0x010fda000780c0ff */
[----:B-1----:R-:W-:Y:S01]  /*2a50*/  VOTEU.ANY UP1, P0 ;  /* 0x0000000000ff7886 */ /* 0x002fe20000020100 */
[----:B------:R-:W-:-:S13]  /*2a60*/  PLOP3.LUT P0, PT, PT, PT, UP1, 0x80, 0x8 ;  /* 0x000000000008781c */ /* 0x000fda0003f0f018 */
[----:B------:R-:W-:Y:S02]  /*2a70*/  @P0 LOP3.LUT R0, R5, 0xffff, RZ, 0xc0, !PT ;  /* 0x0000ffff05000812 */ /* 0x000fe400078ec0ff */
[----:B--2---:R-:W-:Y:S02]  /*2a80*/  @P0 MOV R2, R4 ;  /* 0x0000000400020202 */ /* 0x004fe40000000f00 */
[----:B------:R-:W-:Y:S01]  /*2a90*/  @P0 R2UR UR5, R0 ;  /* 0x00000000000502ca */ /* 0x000fe200000e0000 */
[----:B------:R-:W-:Y:S01]  /*2aa0*/  VIADD R0, R3, 0x90 ;  /* 0x0000009003007836 */ /* 0x000fe20000000000 */
[----:B------:R-:W-:Y:S02]  /*2ab0*/  @P0 SHF.R.U32.HI R4, RZ, 0x10, R5 ;  /* 0x00000010ff040819 */ /* 0x000fe40000011605 */
[----:B------:R-:W-:Y:S02]  /*2ac0*/  @P0 R2UR UR6, R2 ;  /* 0x00000000020602ca */ /* 0x000fe400000e0000 */
[----:B------:R-:W-:-:S02]  /*2ad0*/  PRMT R0, RZ, 0x654, R0 ;  /* 0x00000654ff007816 */ /* 0x000fc40000000000 */
[----:B------:R-:W-:Y:S02]  /*2ae0*/  @P0 R2UR UR4, R4 ;  /* 0x00000000040402ca */ /* 0x000fe400000e0000 */
[----:B------:R1:W-:Y:S03]  /*2af0*/  SYNCS.ARRIVE.TRANS64.RED.A1T0 RZ, [R0+URZ], RZ ;  /* 0x000000ff00ff79a7 */ /* 0x0003e600081004ff */
[----:B------:R-:W-:-:S04]  /*2b00*/  @UP1 UMOV UR62, UR5 ;  /* 0x00000005003e1c82 */ /* 0x000fc80008000000 */
[----:B------:R-:W-:-:S04]  /*2b10*/  @UP1 UMOV UR63, UR6 ;  /* 0x00000006003f1c82 */ /* 0x000fc80008000000 */
[----:B------:R-:W-:Y:S01]  /*2b20*/  @UP1 UMOV UR60, UR4 ;  /* 0x00000004003c1c82 */ /* 0x000fe20008000000 */
[----:B------:R-:W-:Y:S05]  /*2b30*/  BRA.U !UP0, `(.L_x_44) ;  /* 0x0000000108d47547 */ /* 0x000fea000b800000 */
[----:B------:R-:W2:Y:S01]  /*2b40*/  LDCU.128 UR12, c[0x0][0xb10] ;  /* 0x00016200ff0c77ac */ /* 0x000ea20008000c00 */
[----:B------:R-:W4:Y:S01]  /*2b50*/  LDCU UR21, c[0x0][0xb20] ;  /* 0x00016400ff1577ac */ /* 0x000f220008000800 */
[----:B------:R-:W3:Y:S01]  /*2b60*/  LDCU UR20, c[0x0][0xb0c] ;  /* 0x00016180ff1477ac */ /* 0x000ee20008000800 */
[----:B------:R-:W1:Y:S01]  /*2b70*/  LDCU.64 UR8, c[0x0][0xb28] ;  /* 0x00016500ff0877ac */ /* 0x000e620008000a00 */
[----:B------:R-:W-:Y:S02]  /*2b80*/  UISETP.NE.AND UP3, UPT, UR39, 0x1, UPT ;  /* 0x000000012700788c */ /* 0x000fe4000bf65270 */
[----:B--2---:R-:W-:Y:S02]  /*2b90*/  UIMAD.WIDE.U32 UR6, UR64, UR15, URZ ;  /* 0x0000000f400672a5 */ /* 0x004fe4000f8e00ff */
[----:B------:R-:W-:Y:S02]  /*2ba0*/  UIMAD.WIDE.U32 UR4, UR65, UR12, URZ ;  /* 0x0000000c410472a5 */ /* 0x000fe4000f8e00ff */
[----:B------:R-:W-:-:S02]  /*2bb0*/  UISETP.NE.AND UP0, UPT, UR14, 0x1, UPT ;  /* 0x000000010e00788c */ /* 0x000fc4000bf05270 */
[----:B------:R-:W-:Y:S01]  /*2bc0*/  UIMAD.WIDE.U32 UR18, UR62, UR15, URZ ;  /* 0x0000000f3e1272a5 */ /* 0x000fe2000f8e00ff */
[----:B------:R-:W-:Y:S02]  /*2bd0*/  UMOV UR6, UR7 ;  /* 0x0000000700067c82 */ /* 0x000fe40008000000 */
[----:B------:R-:W-:Y:S01]  /*2be0*/  UMOV UR4, UR5 ;  /* 0x0000000500047c82 */ /* 0x000fe20008000000 */
[----:B----4-:R-:W-:Y:S02]  /*2bf0*/  USHF.R.U32.HI UR6, URZ, UR21, UR6 ;  /* 0x00000015ff067299 */ /* 0x010fe40008011606 */
[----:B---3--:R-:W-:Y:S02]  /*2c00*/  UISETP.NE.AND UP2, UPT, UR20, 0x1, UPT ;  /* 0x000000011400788c */ /* 0x008fe4000bf45270 */
[----:B------:R-:W-:Y:S02]  /*2c10*/  USHF.R.U32.HI UR4, URZ, UR13, UR4 ;  /* 0x0000000dff047299 */ /* 0x000fe40008011604 */
[----:B------:R-:W-:-:S02]  /*2c20*/  USEL UR5, UR64, UR6, !UP0 ;  /* 0x0000000640057287 */ /* 0x000fc4000c000000 */
[----:B------:R-:W-:Y:S02]  /*2c30*/  USEL UR6, UR65, UR4, !UP2 ;  /* 0x0000000441067287 */ /* 0x000fe4000d000000 */
[----:B-1----:R-:W-:Y:S01]  /*2c40*/  UIMAD.WIDE.U32 UR10, UR5, UR8, URZ ;  /* 0x00000008050a72a5 */ /* 0x002fe2000f8e00ff */
[----:B------:R-:W-:Y:S01]  /*2c50*/  UMOV UR4, UR19 ;  /* 0x0000001300047c82 */ /* 0x000fe20008000000 */
[----:B------:R-:W-:Y:S02]  /*2c60*/  UIMAD.WIDE.U32 UR16, UR63, UR12, URZ ;  /* 0x0000000c3f1072a5 */ /* 0x000fe4000f8e00ff */
[----:B------:R-:W-:-:S03]  /*2c70*/  UIMAD.WIDE.U32 UR18, UR6, UR8, URZ ;  /* 0x00000008061272a5 */ /* 0x000fc6000f8e00ff */
[----:B------:R-:W-:Y:S01]  /*2c80*/  UMOV UR10, UR11 ;  /* 0x0000000b000a7c82 */ /* 0x000fe20008000000 */
[----:B------:R-:W-:Y:S02]  /*2c90*/  USHF.R.U32.HI UR4, URZ, UR21, UR4 ;  /* 0x00000015ff047299 */ /* 0x000fe40008011604 */
[----:B------:R-:W-:Y:S01]  /*2ca0*/  @UP3 USHF.R.U32.HI UR5, URZ, UR9, UR10 ;  /* 0x00000009ff053299 */ /* 0x000fe2000801160a */
[----:B------:R-:W-:Y:S01]  /*2cb0*/  UMOV UR16, UR17 ;  /* 0x0000001100107c82 */ /* 0x000fe20008000000 */
[----:B------:R-:W-:Y:S01]  /*2cc0*/  UMOV UR18, UR19 ;  /* 0x0000001300127c82 */ /* 0x000fe20008000000 */
[----:B------:R-:W-:Y:S02]  /*2cd0*/  USHF.R.U32.HI UR13, URZ, UR13, UR16 ;  /* 0x0000000dff0d7299 */ /* 0x000fe40008011610 */
[----:B------:R-:W-:Y:S02]  /*2ce0*/  USEL UR4, UR62, UR4, !UP0 ;  /* 0x000000043e047287 */ /* 0x000fe4000c000000 */
[----:B------:R-:W-:-:S02]  /*2cf0*/  @UP3 USHF.R.U32.HI UR6, URZ, UR9, UR18 ;  /* 0x00000009ff063299 */ /* 0x000fc40008011612 */
[----:B------:R-:W-:Y:S02]  /*2d00*/  UIMAD UR7, UR39, UR5, URZ ;  /* 0x00000005270772a4 */ /* 0x000fe4000f8e02ff */
[----:B------:R-:W-:Y:S02]  /*2d10*/  USEL UR5, UR63, UR13, !UP2 ;  /* 0x0000000d3f057287 */ /* 0x000fe4000d000000 */
[----:B------:R-:W-:Y:S02]  /*2d20*/  UIMAD UR10, UR39, UR6, URZ ;  /* 0x00000006270a72a4 */ /* 0x000fe4000f8e02ff */
[----:B------:R-:W-:Y:S02]  /*2d30*/  UISETP.GE.AND UP0, UPT, UR4, UR7, UPT ;  /* 0x000000070400728c */ /* 0x000fe4000bf06270 */
[----:B------:R-:W-:Y:S02]  /*2d40*/  UIMAD.WIDE.U32 UR12, UR4, UR8, URZ ;  /* 0x00000008040c72a5 */ /* 0x000fe4000f8e00ff */
[----:B------:R-:W-:-:S02]  /*2d50*/  UISETP.GE.OR UP0, UPT, UR5, UR10, UP0 ;  /* 0x0000000a0500728c */ /* 0x000fc40008706670 */
        /* <DEDUP_REMOVED lines=19> */
.L_x_44:
[----:B------:R-:W2:Y:S02]  /*2e90*/  LDCU UR4, c[0x0][0xb30] ;  /* 0x00016600ff0477ac */ /* 0x000ea40008000800 */
[----:B--2---:R-:W-:-:S09]  /*2ea0*/  UISETP.NE.AND UP0, UPT, UR4, 0x1, UPT ;  /* 0x000000010400788c */ /* 0x004fd2000bf05270 */
[----:B------:R-:W-:Y:S05]  /*2eb0*/  BRA.U UP0, `(.L_x_45) ;  /* 0x0000000100447547 */ /* 0x000fea000b800000 */
[----:B------:R-:W2:Y:S01]  /*2ec0*/  LDCU.128 UR8, c[0x0][0xb10] ;  /* 0x00016200ff0877ac */ /* 0x000ea20008000c00 */
[----:B------:R-:W4:Y:S01]  /*2ed0*/  LDCU UR12, c[0x0][0xb0c] ;  /* 0x00016180ff0c77ac */ /* 0x000f220008000800 */
[----:B------:R-:W1:Y:S01]  /*2ee0*/  LDCU UR13, c[0x0][0xb20] ;  /* 0x00016400ff0d77ac */ /* 0x000e620008000800 */
[----:B--2---:R-:W-:Y:S02]  /*2ef0*/  UIMAD.WIDE.U32 UR6, UR63, UR8, URZ ;  /* 0x000000083f0672a5 */ /* 0x004fe4000f8e00ff */
[----:B------:R-:W-:Y:S02]  /*2f00*/  UIMAD.WIDE.U32 UR4, UR62, UR11, URZ ;  /* 0x0000000b3e0472a5 */ /* 0x000fe4000f8e00ff */
[----:B----4-:R-:W-:Y:S02]  /*2f10*/  UISETP.NE.AND UP2, UPT, UR12, 0x1, UPT ;  /* 0x000000010c00788c */ /* 0x010fe4000bf45270 */
[----:B------:R-:W-:Y:S01]  /*2f20*/  UISETP.NE.AND UP0, UPT, UR10, 0x1, UPT ;  /* 0x000000010a00788c */ /* 0x000fe2000bf05270 */
[----:B------:R-:W-:-:S02]  /*2f30*/  UMOV UR6, UR7 ;  /* 0x0000000700067c82 */ /* 0x000fc40008000000 */
[----:B------:R-:W-:Y:S01]  /*2f40*/  UMOV UR4, UR5 ;  /* 0x0000000500047c82 */ /* 0x000fe20008000000 */
[----:B------:R-:W-:Y:S02]  /*2f50*/  USHF.R.U32.HI UR9, URZ, UR9, UR6 ;  /* 0x00000009ff097299 */ /* 0x000fe40008011606 */
[----:B-1----:R-:W-:Y:S02]  /*2f60*/  USHF.R.U32.HI UR4, URZ, UR13, UR4 ;  /* 0x0000000dff047299 */ /* 0x002fe40008011604 */
[----:B------:R-:W-:Y:S02]  /*2f70*/  USEL UR5, UR63, UR9, !UP2 ;  /* 0x000000093f057287 */ /* 0x000fe4000d000000 */
[----:B------:R-:W-:-:S04]  /*2f80*/  USEL UR4, UR62, UR4, !UP0 ;  /* 0x000000043e047287 */ /* 0x000fc8000c000000 */
[----:B------:R-:W-:Y:S02]  /*2f90*/  UIADD3 UR6, UPT, UPT, UR5, -UR4, URZ ;  /* 0x8000000405067290 */ /* 0x000fe4000fffe0ff */
[----:B------:R-:W-:Y:S02]  /*2fa0*/  UIADD3 UR4, UPT, UPT, -UR5, UR4, URZ ;  /* 0x0000000405047290 */ /* 0x000fe4000fffe1ff */
[----:B------:R-:W-:Y:S02]  /*2fb0*/  UIMAD UR62, UR6, UR10, UR62 ;  /* 0x0000000a063e72a4 */ /* 0x000fe4000f8e023e */
[----:B------:R-:W-:-:S12]  /*2fc0*/  UIMAD UR63, UR4, UR12, UR63 ;  /* 0x0000000c043f72a4 */ /* 0x000fd8000f8e023f */
.L_x_45:
[----:B------:R-:W-:Y:S01]  /*2fd0*/  VIADD R11, R11, 0x1 ;  /* 0x000000010b0b7836 */ /* 0x000fe20000000000 */
[----:B------:R-:W-:Y:S02]  /*2fe0*/  R2UR UR5, R63 ;  /* 0x000000003f0572ca */ /* 0x000fe400000e0000 */
[----:B------:R-:W-:Y:S02]  /*2ff0*/  R2UR UR4, R62 ;  /* 0x000000003e0472ca */ /* 0x000fe400000e0000 */
[C---:B------:R-:W-:Y:S02]  /*3000*/  ISETP.NE.AND P0, PT, R11.reuse, 0x2, PT ;  /* 0x000000020b00780c */ /* 0x040fe40003f05270 */
[----:B------:R-:W-:Y:S02]  /*3010*/  PLOP3.LUT P2, PT, PT, PT, PT, 0x80, 0x8 ;  /* 0x000000000008781c */ /* 0x000fe40003f4f070 */
[----:B------:R-:W-:Y:S02]  /*3020*/  SEL R3, RZ, 0x1, P0 ;  /* 0x00000001ff037807 */ /* 0x000fe40000000000 */
[----:B------:R-:W-:-:S02]  /*3030*/  SEL R11, R11, RZ, P0 ;  /* 0x000000ff0b0b7207 */ /* 0x000fc40000000000 */
[----:B------:R-:W-:Y:S01]  /*3040*/  LOP3.LUT R10, R10, R3, RZ, 0x3c, !PT ;  /* 0x000000030a0a7212 */ /* 0x000fe200078e3cff */
[----:B------:R-:W-:Y:S02]  /*3050*/  UIADD3 UR20, UPT, UPT, UR63, UR5, URZ ;  /* 0x000000053f147290 */ /* 0x000fe4000fffe0ff */
[----:B------:R-:W-:Y:S01]  /*3060*/  UIADD3 UR21, UPT, UPT, UR62, UR4, URZ ;  /* 0x000000043e157290 */ /* 0x000fe2000fffe0ff */
[----:B------:R-:W-:Y:S11]  /*3070*/  BRA.U UP1, `(.L_x_46) ;  /* 0xffffffe901d87547 */ /* 0x000ff6000b83ffff */
[----:B------:R-:W-:Y:S01]  /*3080*/  UIADD3 UR22, UPT, UPT, UR22, 0x20, URZ ;  /* 0x0000002016167890 */ /* 0x000fe2000fffe0ff */
[----:B------:R-:W-:-:S03]  /*3090*/  SHF.L.U32 R3, R12, 0x1f, RZ ;  /* 0x0000001f0c037819 */ /* 0x000fc600000006ff */
[----:B------:R-:W-:-:S09]  /*30a0*/  ULEA UR4, UR29, UR22, 0x3 ;  /* 0x000000161d047291 */ /* 0x000fd2000f8e18ff */
[----:B------:R-:W2:Y:S02]  /*30b0*/  SYNCS.PHASECHK.TRANS64.TRYWAIT P0, [UR4], R3 ;  /* 0x00000003ff0075a7 */ /* 0x000ea40008001104 */
[----:B--2---:R-:W-:Y:S05]  /*30c0*/  @!P0 BRA `(.L_x_47) ;  /* 0x0000005c00108947 */ /* 0x004fea0003800000 */
.L_x_142:
[----:B------:R-:W-:-:S04]  /*30d0*/  UIADD3 UR4, UPT, UPT, UR29, 0x1, URZ ;  /* 0x000000011d047890 */ /* 0x000fc8000fffe0ff */
[----:B------:R-:W-:-:S04]  /*30e0*/  UISETP.NE.AND UP0, UPT, UR4, 0x4, UPT ;  /* 0x000000040400788c */ /* 0x000fc8000bf05270 */
[----:B------:R-:W-:Y:S02]  /*30f0*/  USEL UR6, URZ, 0x1, UP0 ;  /* 0x00000001ff067887 */ /* 0x000fe40008000000 */
[----:B------:R-:W-:-:S04]  /*3100*/  USEL UR4, UR4, URZ, UP0 ;  /* 0x000000ff04047287 */ /* 0x000fc80008000000 */
[----:B------:R-:W-:Y:S01]  /*3110*/  ULEA UR5, UR4, UR22, 0x3 ;  /* 0x0000001604057291 */ /* 0x000fe2000f8e18ff */
[----:B------:R-:W-:-:S04]  /*3120*/  LOP3.LUT R2, R12, UR6, RZ, 0x3c, !PT ;  /* 0x000000060c027c12 */ /* 0x000fc8000f8e3cff */
[----:B-1----:R-:W-:-:S04]  /*3130*/  SHF.L.U32 R3, R2, 0x1f, RZ ;  /* 0x0000001f02037819 */ /* 0x002fc800000006ff */
[----:B------:R-:W1:Y:S02]  /*3140*/  SYNCS.PHASECHK.TRANS64.TRYWAIT P0, [UR5], R3 ;  /* 0x00000003ff0075a7 */ /* 0x000e640008001105 */
[----:B-1----:R-:W-:Y:S05]  /*3150*/  @!P0 BRA `(.L_x_48) ;  /* 0x0000005c00048947 */ /* 0x002fea0003800000 */
.L_x_144:
        /* <DEDUP_REMOVED lines=9> */
.L_x_146:
[----:B------:R-:W-:-:S04]  /*31f0*/  UIADD3 UR4, UPT, UPT, UR4, 0x1, URZ ;  /* 0x0000000104047890 */ /* 0x000fc8000fffe0ff */
[----:B------:R-:W-:-:S04]  /*3200*/  UISETP.NE.AND UP0, UPT, UR4, 0x4, UPT ;  /* 0x000000040400788c */ /* 0x000fc8000bf05270 */
[----:B------:R-:W-:Y:S02]  /*3210*/  USEL UR5, URZ, 0x1, UP0 ;  /* 0x00000001ff057887 */ /* 0x000fe40008000000 */
[----:B------:R-:W-:-:S04]  /*3220*/  USEL UR4, UR4, URZ, UP0 ;  /* 0x000000ff04047287 */ /* 0x000fc80008000000 */
[----:B------:R-:W-:Y:S01]  /*3230*/  ULEA UR4, UR4, UR22, 0x3 ;  /* 0x0000001604047291 */ /* 0x000fe2000f8e18ff */
[----:B-1----:R-:W-:-:S04]  /*3240*/  LOP3.LUT R3, R2, UR5, RZ, 0x3c, !PT ;  /* 0x0000000502037c12 */ /* 0x002fc8000f8e3cff */
[----:B------:R-:W-:Y:S01]  /*3250*/  SHF.L.U32 R3, R3, 0x1f, RZ ;  /* 0x0000001f03037819 */ /* 0x000fe200000006ff */
[----:B------:R-:W-:-:S07]  /*3260*/  IMAD.U32 R0, RZ, RZ, UR4 ;  /* 0x00000004ff007e24 */ /* 0x000fce000f8e00ff */
.L_x_50:
[----:B-1----:R1:W2:Y:S02]  /*3270*/  SYNCS.PHASECHK.TRANS64.TRYWAIT P0, [R0+URZ], R3 ;  /* 0x00000003000075a7 */ /* 0x0022a400080011ff */
[----:B--2---:R-:W-:Y:S05]  /*3280*/  @!P0 NANOSLEEP.SYNCS 0x989680 ;  /* 0x009896800000895d */ /* 0x004fea0003900000 */
[----:B------:R-:W2:Y:S02]  /*3290*/  @!P0 SYNCS.PHASECHK.TRANS64 P0, [R0+URZ], R3 ;  /* 0x00000003000085a7 */ /* 0x000ea400080010ff */
[----:B--2---:R-:W-:Y:S05]  /*32a0*/  @P0 EXIT ;  /* 0x000000000000094d */ /* 0x004fea0003800000 */
[----:B------:R-:W-:Y:S05]  /*32b0*/  BRA `(.L_x_50) ;  /* 0xfffffffc00ec7947 */ /* 0x000fea000383ffff */
.L_x_22:
[----:B------:R-:W-:-:S13]  /*32c0*/  R2UR UR4, R64 ;  /* 0x00000000400472ca */ /* 0x000fda00000e0000 */
[----:B------:R-:W-:-:S04]  /*32d0*/  UISETP.NE.AND UP0, UPT, UR4, URZ, UPT ;  /* 0x000000ff0400728c */ /* 0x000fc8000bf05270 */
[----:B------:R-:W-:-:S09]  /*32e0*/  UISETP.NE.OR UP0, UPT, UR24, 0x1, UP0 ;  /* 0x000000011800788c */ /* 0x000fd20008705670 */
[----:B------:R-:W-:Y:S05]  /*32f0*/  BRA.U UP0, `(.L_x_51) ;  /* 0x0000000500507547 */ /* 0x000fea000b800000 */
[----:B------:R-:W-:Y:S01]  /*3300*/  R2UR UR4, R64 ;  /* 0x00000000400472ca */ /* 0x000fe200000e0000 */
[----:B------:R-:W-:Y:S01]  /*3310*/  IMAD.MOV.U32 R12, RZ, RZ, 0x1 ;  /* 0x00000001ff0c7424 */ /* 0x000fe200078e00ff */
[----:B------:R-:W-:Y:S02]  /*3320*/  ISETP.GE.U32.AND P2, PT, R5, 0x8, PT ;  /* 0x000000080500780c */ /* 0x000fe40003f46070 */
[----:B------:R-:W-:Y:S01]  /*3330*/  CS2R R6, SRZ ;  /* 0x0000000000067805 */ /* 0x000fe2000001ff00 */
[----:B------:R-:W-:Y:S01]  /*3340*/  IMAD.MOV.U32 R3, RZ, RZ, RZ ;  /* 0x000000ffff037224 */ /* 0x000fe200078e00ff */
[----:B------:R-:W-:Y:S01]  /*3350*/  UMOV UR6, 0x400 ;  /* 0x0000040000067882 */ /* 0x000fe20000000000 */
[----:B------:R-:W-:Y:S01]  /*3360*/  IMAD.MOV.U32 R4, RZ, RZ, RZ ;  /* 0x000000ffff047224 */ /* 0x000fe200078e00ff */
[----:B------:R-:W-:-:S05]  /*3370*/  UMOV UR5, URZ ;  /* 0x000000ff00057c82 */ /* 0x000fca0008000000 */
[----:B------:R-:W-:-:S12]  /*3380*/  ULEA UR6, UR4, UR6, 0x18 ;  /* 0x0000000604067291 */ /* 0x000fd8000f8ec0ff */
.L_x_55:
[----:B------:R-:W-:Y:S02]  /*3390*/  LEA R0, R3, UR6, 0x3 ;  /* 0x0000000603007c11 */ /* 0x000fe4000f8e18ff */
[----:B------:R-:W-:-:S03]  /*33a0*/  SHF.L.U32 R9, R4, 0x1f, RZ ;  /* 0x0000001f04097819 */ /* 0x000fc600000006ff */
[----:B------:R-:W-:Y:S01]  /*33b0*/  VIADD R8, R0, 0xf0 ;  /* 0x000000f000087836 */ /* 0x000fe20000000000 */
[----:B------:R-:W2:Y:S02]  /*33c0*/  SYNCS.PHASECHK.TRANS64.TRYWAIT P0, [R0+URZ+0xe0], R9 ;  /* 0x0000e009000075a7 */ /* 0x000ea400080011ff */
[----:B--2---:R-:W-:Y:S05]  /*33d0*/  @!P0 BRA `(.L_x_52) ;  /* 0x0000005800948947 */ /* 0x004fea0003800000 */
.L_x_147:
[----:B------:R-:W-:Y:S01]  /*33e0*/  ULEA UR4, UR5, UR6, 0x3 ;  /* 0x0000000605047291 */ /* 0x000fe2000f8e18ff */
[----:B------:R-:W-:Y:S01]  /*33f0*/  PRMT R8, RZ, 0x654, R8 ;  /* 0x00000654ff087816 */ /* 0x000fe20000000008 */
[----:B--2---:R-:W-:Y:S01]  /*3400*/  @!P2 IMAD.MOV.U32 R9, RZ, RZ, 0x10 ;  /* 0x00000010ff09a424 */ /* 0x004fe200078e00ff */
[----:B------:R-:W-:Y:S01]  /*3410*/  SHF.L.U32 R11, R12, 0x1f, RZ ;  /* 0x0000001f0c0b7819 */ /* 0x000fe200000006ff */
[----:B------:R-:W-:Y:S01]  /*3420*/  UIADD3 UR7, UPT, UPT, UR4, 0x80, URZ ;  /* 0x0000008004077890 */ /* 0x000fe2000fffe0ff */
[----:B------:R2:W-:Y:S05]  /*3430*/  SYNCS.ARRIVE.TRANS64.RED.A1T0 RZ, [R8+URZ], RZ ;  /* 0x000000ff08ff79a7 */ /* 0x0005ea00081004ff */
[----:B------:R-:W-:Y:S01]  /*3440*/  IMAD.U32 R0, RZ, RZ, UR7 ;  /* 0x00000007ff007e24 */ /* 0x000fe2000f8e00ff */
[----:B------:R-:W3:Y:S04]  /*3450*/  SYNCS.PHASECHK.TRANS64.TRYWAIT P0, [UR4+0x90], R11 ;  /* 0x0000900bff0075a7 */ /* 0x000ee80008001104 */
[----:B------:R-:W-:Y:S01]  /*3460*/  PRMT R13, R5, 0x654, R0 ;  /* 0x00000654050d7816 */ /* 0x000fe20000000000 */
[----:B--23--:R-:W-:Y:S06]  /*3470*/  @!P0 BRA `(.L_x_53) ;  /* 0x0000005800808947 */ /* 0x00cfec0003800000 */
.L_x_149:
[----:B------:R-:W-:Y:S01]  /*3480*/  ULEA UR8, UR5, UR6, 0x4 ;  /* 0x0000000605087291 */ /* 0x000fe2000f8e20ff */
[----:B------:R-:W-:Y:S01]  /*3490*/  SEL R2, R13, R2, !P2 ;  /* 0x000000020d027207 */ /* 0x000fe20005000000 */
[----:B------:R-:W-:Y:S01]  /*34a0*/  UIADD3 UR9, UPT, UPT, UR4, 0x80, URZ ;  /* 0x0000008004097890 */ /* 0x000fe2000fffe0ff */
[----:B--2---:R-:W-:Y:S01]  /*34b0*/  LEA R0, R7, UR6, 0x3 ;  /* 0x0000000607007c11 */ /* 0x004fe2000f8e18ff */
[----:B------:R-:W-:Y:S01]  /*34c0*/  UIADD3 UR8, UPT, UPT, UR8, 0x110, URZ ;  /* 0x0000011008087890 */ /* 0x000fe2000fffe0ff */
[----:B------:R2:W-:Y:S01]  /*34d0*/  @!P2 SYNCS.ARRIVE.TRANS64.RED RZ, [R2+URZ], R9 ;  /* 0x0000000902ffa9a7 */ /* 0x0005e200080004ff */
[----:B------:R-:W-:Y:S01]  /*34e0*/  UIADD3 UR4, UPT, UPT, UR5, 0x1, URZ ;  /* 0x0000000105047890 */ /* 0x000fe2000fffe0ff */
[----:B------:R-:W-:-:S03]  /*34f0*/  VIADD R3, R3, 0x1 ;  /* 0x0000000103037836 */ /* 0x000fc60000000000 */
[----:B------:R-:W-:Y:S02]  /*3500*/  UISETP.NE.AND UP0, UPT, UR4, 0x2, UPT ;  /* 0x000000020400788c */ /* 0x000fe4000bf05270 */
[----:B------:R-:W-:Y:S01]  /*3510*/  ISETP.NE.AND P0, PT, R3, 0x2, PT ;  /* 0x000000020300780c */ /* 0x000fe20003f05270 */
[----:B------:R-:W-:Y:S06]  /*3520*/  UGETNEXTWORKID.BROADCAST [UR8], [UR9] ;  /* 0x00000000080073ca */ /* 0x000fec0008000100 */
[----:B------:R-:W-:Y:S02]  /*3530*/  USEL UR7, URZ, 0x1, UP0 ;  /* 0x00000001ff077887 */ /* 0x000fe40008000000 */
[----:B------:R-:W-:-:S04]  /*3540*/  USEL UR5, UR4, URZ, UP0 ;  /* 0x000000ff04057287 */ /* 0x000fc80008000000 */
[----:B------:R-:W-:Y:S02]  /*3550*/  LOP3.LUT R12, R12, UR7, RZ, 0x3c, !PT ;  /* 0x000000070c0c7c12 */ /* 0x000fe4000f8e3cff */
[----:B--2---:R-:W-:-:S04]  /*3560*/  SHF.L.U32 R9, R6, 0x1f, RZ ;  /* 0x0000001f06097819 */ /* 0x004fc800000006ff */
[----:B------:R-:W2:Y:S02]  /*3570*/  SYNCS.PHASECHK.TRANS64.TRYWAIT P1, [R0+URZ+0x80], R9 ;  /* 0x00008009000075a7 */ /* 0x000ea400080211ff */
[----:B--2---:R-:W-:Y:S05]  /*3580*/  @!P1 BRA `(.L_x_54) ;  /* 0x0000005800549947 */ /* 0x004fea0003800000 */
.L_x_150:
[C---:B------:R-:W-:Y:S01]  /*3590*/  LEA R8, R7.reuse, UR6, 0x4 ;  /* 0x0000000607087c11 */ /* 0x040fe2000f8e20ff */
[----:B------:R-:W-:Y:S01]  /*35a0*/  VIADD R7, R7, 0x1 ;  /* 0x0000000107077836 */ /* 0x000fe20000000000 */
[----:B------:R-:W-:Y:S01]  /*35b0*/  SEL R3, R3, RZ, P0 ;  /* 0x000000ff03037207 */ /* 0x000fe20000000000 */
[----:B--2---:R-:W-:-:S03]  /*35c0*/  VIADD R0, R0, 0x90 ;  /* 0x0000009000007836 */ /* 0x004fc60000000000 */
[----:B------:R-:W2:Y:S01]  /*35d0*/  LDS.128 R8, [R8+0x110] ;  /* 0x0001100008087984 */ /* 0x000ea20000000c00 */
[C---:B------:R-:W-:Y:S02]  /*35e0*/  ISETP.NE.AND P1, PT, R7.reuse, 0x2, PT ;  /* 0x000000020700780c */ /* 0x040fe40003f25270 */
[----:B------:R-:W-:Y:S01]  /*35f0*/  PRMT R0, RZ, 0x654, R0 ;  /* 0x00000654ff007816 */ /* 0x000fe20000000000 */
[----:B------:R-:W-:Y:S01]  /*3600*/  @!PT LDS RZ, [RZ] ;  /* 0x00000000fffff984 */ /* 0x000fe20000000800 */
[----:B------:R-:W-:Y:S01]  /*3610*/  @!PT LDS RZ, [RZ] ;  /* 0x00000000fffff984 */ /* 0x000fe20000000800 */
[----:B------:R-:W-:Y:S01]  /*3620*/  @!PT LDS RZ, [RZ] ;  /* 0x00000000fffff984 */ /* 0x000fe20000000800 */
[----:B------:R-:W-:Y:S01]  /*3630*/  @!PT LDS RZ, [RZ] ;  /* 0x00000000fffff984 */ /* 0x000fe20000000800 */
[----:B------:R3:W-:Y:S06]  /*3640*/  MEMBAR.ALL.CTA ;  /* 0x0000000000007992 */ /* 0x0007ec0000008000 */
[----:B---3--:R-:W3:Y:S01]  /*3650*/  FENCE.VIEW.ASYNC.S ;  /* 0x00000000000073c6 */ /* 0x008ee20000000000 */
[----:B------:R-:W-:Y:S01]  /*3660*/  SEL R7, R7, RZ, P1 ;  /* 0x000000ff07077207 */ /* 0x000fe20000800000 */
[----:B---3--:R3:W-:Y:S01]  /*3670*/  SYNCS.ARRIVE.TRANS64.RED.A1T0 RZ, [R0+URZ], RZ ;  /* 0x000000ff00ff79a7 */ /* 0x0087e200081004ff */
[----:B--2---:R-:W-:-:S02]  /*3680*/  LOP3.LUT P3, RZ, R10, 0x1, RZ, 0xc0, !PT ;  /* 0x000000010aff7812 */ /* 0x004fc4000786c0ff */
[----:B------:R-:W-:Y:S02]  /*3690*/  SEL R9, RZ, 0x1, P0 ;  /* 0x00000001ff097807 */ /* 0x000fe40000000000 */
[----:B------:R-:W-:Y:S02]  /*36a0*/  SEL R11, RZ, 0x1, P1 ;  /* 0x00000001ff0b7807 */ /* 0x000fe40000800000 */
[----:B------:R-:W-:Y:S02]  /*36b0*/  LOP3.LUT R4, R4, R9, RZ, 0x3c, !PT ;  /* 0x0000000904047212 */ /* 0x000fe400078e3cff */
[----:B------:R-:W-:-:S05]  /*36c0*/  LOP3.LUT R6, R6, R11, RZ, 0x3c, !PT ;  /* 0x0000000b06067212 */ /* 0x000fca00078e3cff */
[----:B---3--:R-:W-:Y:S05]  /*36d0*/  @P3 BRA `(.L_x_55) ;  /* 0xfffffffc002c3947 */ /* 0x008fea000383ffff */
[----:B------:R-:W-:Y:S01]  /*36e0*/  ULEA UR4, UR5, UR6, 0x3 ;  /* 0x0000000605047291 */ /* 0x000fe2000f8e18ff */
[----:B------:R-:W-:-:S08]  /*36f0*/  SHF.L.U32 R3, R12, 0x1f, RZ ;  /* 0x0000001f0c037819 */ /* 0x000fd000000006ff */
[----:B------:R-:W2:Y:S02]  /*3700*/  SYNCS.PHASECHK.TRANS64 P0, [UR4+0x90], R3 ;  /* 0x00009003ff0075a7 */ /* 0x000ea40008001004 */
[----:B--2---:R-:W-:Y:S05]  /*3710*/  @P0 BRA `(.L_x_56) ;  /* 0x0000000000080947 */ /* 0x004fea0003800000 */
[----:B------:R-:W2:Y:S02]  /*3720*/  SYNCS.PHASECHK.TRANS64.TRYWAIT P0, [UR4+0x90], R3 ;  /* 0x00009003ff0075a7 */ /* 0x000ea40008001104 */
[----:B--2---:R-:W-:Y:S05]  /*3730*/  @!P0 BRA `(.L_x_57) ;  /* 0x0000005400fc8947 */ /* 0x004fea0003800000 */
.L_x_56:
[----:B------:R-:W-:-:S04]  /*3740*/  UIADD3 UR7, UPT, UPT, UR5, 0x1, URZ ;  /* 0x0000000105077890 */ /* 0x000fc8000fffe0ff */
[----:B------:R-:W-:-:S04]  /*3750*/  UISETP.NE.AND UP0, UPT, UR7, 0x2, UPT ;  /* 0x000000020700788c */ /* 0x000fc8000bf05270 */
[----:B------:R-:W-:Y:S02]  /*3760*/  USEL UR8, URZ, 0x1, UP0 ;  /* 0x00000001ff087887 */ /* 0x000fe40008000000 */
[----:B------:R-:W-:-:S04]  /*3770*/  USEL UR7, UR7, URZ, UP0 ;  /* 0x000000ff07077287 */ /* 0x000fc80008000000 */
[----:B------:R-:W-:Y:S01]  /*3780*/  ULEA UR7, UR7, UR6, 0x3 ;  /* 0x0000000607077291 */ /* 0x000fe2000f8e18ff */
[----:B--2---:R-:W-:-:S04]  /*3790*/  LOP3.LUT R3, R12, UR8, RZ, 0x3c, !PT ;  /* 0x000000080c037c12 */ /* 0x004fc8000f8e3cff */
[----:B------:R-:W-:-:S04]  /*37a0*/  SHF.L.U32 R0, R3, 0x1f, RZ ;  /* 0x0000001f03007819 */ /* 0x000fc800000006ff */
[----:B------:R-:W2:Y:S02]  /*37b0*/  SYNCS.PHASECHK.TRANS64 P0, [UR7+0x90], R0 ;  /* 0x00009000ff0075a7 */ /* 0x000ea40008001007 */
[----:B-12---:R-:W-:Y:S05]  /*37c0*/  @P0 EXIT ;  /* 0x000000000000094d */ /* 0x006fea0003800000 */
[----:B------:R-:W-:Y:S02]  /*37d0*/  SHF.L.U32 R3, R3, 0x1f, RZ ;  /* 0x0000001f03037819 */ /* 0x000fe400000006ff */
[----:B------:R-:W-:-:S07]  /*37e0*/  MOV R0, UR7 ;  /* 0x0000000700007c02 */ /* 0x000fce0008000f00 */
.L_x_58:
[----:B-1----:R1:W2:Y:S02]  /*37f0*/  SYNCS.PHASECHK.TRANS64.TRYWAIT P0, [R0+URZ+0x90], R3 ;  /* 0x00009003000075a7 */ /* 0x0022a400080011ff */
[----:B--2---:R-:W-:Y:S05]  /*3800*/  @!P0 NANOSLEEP.SYNCS 0x989680 ;  /* 0x009896800000895d */ /* 0x004fea0003900000 */
[----:B------:R-:W2:Y:S02]  /*3810*/  @!P0 SYNCS.PHASECHK.TRANS64 P0, [R0+URZ+0x90], R3 ;  /* 0x00009003000085a7 */ /* 0x000ea400080010ff */
[----:B--2---:R-:W-:Y:S05]  /*3820*/  @P0 EXIT ;  /* 0x000000000000094d */ /* 0x004fea0003800000 */
[----:B------:R-:W-:Y:S05]  /*3830*/  BRA `(.L_x_58) ;  /* 0xfffffffc00ec7947 */ /* 0x000fea000383ffff */
.L_x_51:
[----:B------:R-:W-:Y:S05]  /*3840*/  BRA.U UP6, `(.L_x_59) ;  /* 0x0000001906507547 */ /* 0x000fea000b800000 */
[----:B------:R-:W-:Y:S01]  /*3850*/  R2UR UR7, R64 ;  /* 0x00000000400772ca */ /* 0x000fe200000e0000 */
[----:B------:R-:W-:Y:S01]  /*3860*/  UMOV UR4, 0x40 ;  /* 0x0000004000047882 */ /* 0x000fe20000000000 */
[----:B------:R-:W-:Y:S01]  /*3870*/  NOP ;  /* 0x0000000000007918 */ /* 0x000fe20000000000 */
[----:B------:R-:W-:-:S10]  /*3880*/  UMOV UR6, 0x400 ;  /* 0x0000040000067882 */ /* 0x000fd40000000000 */
[----:B------:R-:W-:Y:S02]  /*3890*/  ULEA UR5, UR7, UR4, 0x18 ;  /* 0x0000000407057291 */ /* 0x000fe4000f8ec0ff */
[----:B------:R-:W-:-:S07]  /*38a0*/  ULEA UR6, UR7, UR6, 0x18 ;  /* 0x0000000607067291 */ /* 0x000fce000f8ec0ff */
[----:B------:R-:W2:Y:S02]  /*38b0*/  LDS.U8 R5, [UR5+0x1c] ;  /* 0x00001c05ff057984 */ /* 0x000ea40008000000 */
[----:B--2---:R-:W-:-:S13]  /*38c0*/  ISETP.NE.AND P0, PT, R5, RZ, PT ;  /* 0x000000ff0500720c */ /* 0x004fda0003f05270 */
[----:B------:R-:W-:Y:S05]  /*38d0*/  @P0 BRA `(.L_x_60) ;  /* 0x0000000400180947 */ /* 0x000fea0003800000 */
[----:B------:R-:W-:Y:S01]  /*38e0*/  R2UR UR4, R2 ;  /* 0x00000000020472ca */ /* 0x000fe200000e0000 */
[----:B------:R-:W-:-:S12]  /*38f0*/  UIADD3 UR7, UPT, UPT, UR5, 0x8, URZ ;  /* 0x0000000805077890 */ /* 0x000fd8000fffe0ff */
[----:B------:R-:W-:-:S09]  /*3900*/  UISETP.NE.U32.AND UP1, UPT, UR4, 0x1, UPT ;  /* 0x000000010400788c */ /* 0x000fd2000bf25070 */
[----:B------:R-:W-:Y:S05]  /*3910*/  BRA.U !UP1, `(.L_x_61) ;  /* 0x0000000109a47547 */ /* 0x000fea000b800000 */
[----:B------:R-:W-:Y:S01]  /*3920*/  ELECT P0, URZ, PT ;  /* 0x0000000000ff782f */ /* 0x000fe20003800000 */
[----:B------:R-:W-:-:S12]  /*3930*/  BSSY B0, `(.L_x_61) ;  /* 0x0000027000007945 */ /* 0x000fd80003800000 */
[----:B------:R-:W-:Y:S05]  /*3940*/  @!P0 BRA `(.L_x_62) ;  /* 0x0000000000948947 */ /* 0x000fea0003800000 */
[----:B------:R-:W-:-:S05]  /*3950*/  UMOV UR4, 0x10 ;  /* 0x0000001000047882 */ /* 0x000fca0000000000 */
[----:B------:R-:W-:Y:S04]  /*3960*/  DEPBAR.LE SB2, 0x36 ;  /* 0x0000ad800000791a */ /* 0x000fe80000000000 */
[----:B------:R-:W2:Y:S02]  /*3970*/  UTCATOMSWS.2CTA.FIND_AND_SET.ALIGN UP0, UR4, UR4 ;  /* 0x00000004000475e3 */ /* 0x000ea40008200800 */
[----:B--2---:R-:W-:Y:S01]  /*3980*/  MOV R12, UR4 ;  /* 0x00000004000c7c02 */ /* 0x004fe20008000f00 */
[----:B------:R-:W-:Y:S06]  /*3990*/  BRA.U UP0, `(.L_x_63) ;  /* 0x0000000100187547 */ /* 0x000fec000b800000 */
.L_x_64:
[----:B------:R-:W-:Y:S05]  /*39a0*/  NANOSLEEP 0x64 ;  /* 0x000000640000795d */ /* 0x000fea0003800000 */
[----:B------:R-:W-:-:S05]  /*39b0*/  UMOV UR4, 0x10 ;  /* 0x0000001000047882 */ /* 0x000fca0000000000 */
[----:B------:R-:W-:Y:S04]  /*39c0*/  DEPBAR.LE SB2, 0x36 ;  /* 0x0000ad800000791a */ /* 0x000fe80000000000 */
[----:B------:R-:W2:Y:S02]  /*39d0*/  UTCATOMSWS.2CTA.FIND_AND_SET.ALIGN UP0, UR4, UR4 ;  /* 0x00000004000475e3 */ /* 0x000ea40008200800 */
[----:B--2---:R-:W-:Y:S01]  /*39e0*/  MOV R12, UR4 ;  /* 0x00000004000c7c02 */ /* 0x004fe20008000f00 */
[----:B------:R-:W-:Y:S05]  /*39f0*/  BRA.U !UP0, `(.L_x_64) ;  /* 0xfffffffd08e87547 */ /* 0x000fea000b83ffff */
.L_x_63:
[----:B------:R-:W2:Y:S01]  /*3a00*/  LDS R8, [UR5+0x10] ;  /* 0x00001005ff087984 */ /* 0x000ea20008000800 */
[----:B------:R-:W-:Y:S01]  /*3a10*/  R2UR UR4, R0 ;  /* 0x00000000000472ca */ /* 0x000fe200000e0000 */
[----:B------:R-:W-:-:S04]  /*3a20*/  IMAD.U32 R5, RZ, RZ, UR6 ;  /* 0x00000006ff057e24 */ /* 0x000fc8000f8e00ff */
[----:B------:R-:W-:-:S08]  /*3a30*/  VIADD R5, R5, 0x130 ;  /* 0x0000013005057836 */ /* 0x000fd00000000000 */
[----:B------:R-:W-:Y:S02]  /*3a40*/  MOV R6, UR4 ;  /* 0x0000000400067c02 */ /* 0x000fe40008000f00 */
[----:B--2---:R-:W-:-:S04]  /*3a50*/  SHF.L.U32 R8, R8, 0x1f, RZ ;  /* 0x0000001f08087819 */ /* 0x004fc800000006ff */
[----:B------:R-:W2:Y:S02]  /*3a60*/  SYNCS.PHASECHK.TRANS64.TRYWAIT P0, [UR5+0x8], R8 ;  /* 0x00000808ff0075a7 */ /* 0x000ea40008001105 */
[----:B--2---:R-:W-:Y:S05]  /*3a70*/  @P0 BRA `(.L_x_65) ;  /* 0x0000000000080947 */ /* 0x004fea0003800000 */
[----:B------:R-:W2:Y:S02]  /*3a80*/  SYNCS.PHASECHK.TRANS64.TRYWAIT P0, [UR5+0x8], R8 ;  /* 0x00000808ff0075a7 */ /* 0x000ea40008001105 */
[----:B--2---:R-:W-:Y:S05]  /*3a90*/  @!P0 BRA `(.L_x_66) ;  /* 0x00000054003c8947 */ /* 0x004fea0003800000 */
.L_x_65:
[----:B------:R-:W-:Y:S01]  /*3aa0*/  R2UR UR4, R0 ;  /* 0x00000000000472ca */ /* 0x000fe200000e0000 */
[----:B------:R-:W-:Y:S01]  /*3ab0*/  IMAD.MOV.U32 R9, RZ, RZ, 0xffff ;  /* 0x0000ffffff097424 */ /* 0x000fe200078e00ff */
[----:B------:R-:W-:Y:S01]  /*3ac0*/  PRMT R6, R6, 0x654, R5 ;  /* 0x0000065406067816 */ /* 0x000fe20000000005 */
[----:B------:R-:W-:Y:S02]  /*3ad0*/  HFMA2 R5, -RZ, RZ, 0, 5.9604644775390625e-08 ;  /* 0x00000001ff057431 */ /* 0x000fe400000001ff */
[----:B--2---:R-:W-:Y:S02]  /*3ae0*/  IMAD.MOV.U32 R8, RZ, RZ, 0x4 ;  /* 0x00000004ff087424 */ /* 0x004fe400078e00ff */
[----:B------:R-:W-:Y:S01]  /*3af0*/  IMAD.SHL.U32 R11, R12, 0x20, RZ ;  /* 0x000000200c0b7824 */ /* 0x000fe200078e00ff */
[----:B------:R-:W-:-:S05]  /*3b00*/  SHF.L.U32 R10, R9, R12, RZ ;  /* 0x0000000c090a7219 */ /* 0x000fca00000006ff */
[----:B------:R-:W-:Y:S01]  /*3b10*/  UPRMT UR4, UR4, 0x654, UR7 ;  /* 0x0000065404047896 */ /* 0x000fe20008000007 */
[----:B------:R-:W-:-:S05]  /*3b20*/  SHF.L.U32 R9, R5, R12, RZ ;  /* 0x0000000c05097219 */ /* 0x000fca00000006ff */
[----:B------:R-:W-:-:S03]  /*3b30*/  MOV R7, UR4 ;  /* 0x0000000400077c02 */ /* 0x000fc60008000f00 */
[----:B------:R2:W-:Y:S01]  /*3b40*/  SYNCS.ARRIVE.TRANS64.RED RZ, [UR4], R8 ;  /* 0x00000008ffff79a7 */ /* 0x0005e20008000404 */
[----:B------:R2:W-:Y:S04]  /*3b50*/  STS [UR6+0x130], R11 ;  /* 0x0001300bff007988 */ /* 0x0005e80008000806 */
[----:B------:R2:W-:Y:S04]  /*3b60*/  STAS [R6.64], R12 ;  /* 0x0000000c06007dbd */ /* 0x0005e8000c0008ff */
[----:B------:R2:W-:Y:S04]  /*3b70*/  ATOMS.OR RZ, [UR5+0x14], R10 ;  /* 0x0000140affff798c */ /* 0x0005e8000b000005 */
[----:B------:R2:W-:Y:S04]  /*3b80*/  ATOMS.OR RZ, [UR5+0x18], R9 ;  /* 0x00001809ffff798c */ /* 0x0005e8000b000005 */
[----:B------:R2:W-:Y:S02]  /*3b90*/  ATOMS.XOR RZ, [UR5+0x10], R5 ;  /* 0x00001005ffff798c */ /* 0x0005e4000b800005 */
.L_x_62:
[----:B-1----:R-:W-:Y:S05]  /*3ba0*/  BSYNC B0 ;  /* 0x0000000000007941 */ /* 0x002fea0003800000 */
.L_x_61:
[----:B------:R-:W-:Y:S05]  /*3bb0*/  BRA.U UP1, `(.L_x_67) ;  /* 0x0000000101707547 */ /* 0x000fea000b800000 */
[----:B------:R-:W-:-:S03]  /*3bc0*/  UMOV UR4, 0xffffffff ;  /* 0xffffffff00047882 */ /* 0x000fc60000000000 */
[----:B------:R-:W-:Y:S05]  /*3bd0*/  BRA.DIV UR4, `(.L_x_68) ;  /* 0x0000005604047947 */ /* 0x000fea000b800000 */
[----:B------:R-:W-:-:S13]  /*3be0*/  ELECT P0, URZ, PT ;  /* 0x0000000000ff782f */ /* 0x000fda0003800000 */
.L_x_154:
[----:B------:R-:W-:Y:S05]  /*3bf0*/  @!P0 BRA `(.L_x_67) ;  /* 0x0000000000608947 */ /* 0x000fea0003800000 */
[----:B--2---:R-:W2:Y:S02]  /*3c00*/  LDS R6, [UR5+0x10] ;  /* 0x00001005ff067984 */ /* 0x004ea40008000800 */
[----:B--2---:R-:W-:-:S04]  /*3c10*/  SHF.L.U32 R6, R6, 0x1f, RZ ;  /* 0x0000001f06067819 */ /* 0x004fc800000006ff */
[----:B------:R-:W2:Y:S02]  /*3c20*/  SYNCS.PHASECHK.TRANS64.TRYWAIT P0, [UR5+0x8], R6 ;  /* 0x00000806ff0075a7 */ /* 0x000ea40008001105 */
[----:B--2---:R-:W-:Y:S05]  /*3c30*/  @P0 BRA `(.L_x_69) ;  /* 0x0000000000080947 */ /* 0x004fea0003800000 */
[----:B------:R-:W2:Y:S02]  /*3c40*/  SYNCS.PHASECHK.TRANS64.TRYWAIT P0, [UR5+0x8], R6 ;  /* 0x00000806ff0075a7 */ /* 0x000ea40008001105 */
[----:B--2---:R-:W-:Y:S05]  /*3c50*/  @!P0 BRA `(.L_x_70) ;  /* 0x0000005400088947 */ /* 0x004fea0003800000 */
.L_x_69:
[----:B------:R-:W3:Y:S01]  /*3c60*/  LDS R8, [UR6+0x130] ;  /* 0x00013006ff087984 */ /* 0x000ee20008000800 */
[----:B------:R-:W-:Y:S01]  /*3c70*/  R2UR UR4, R0 ;  /* 0x00000000000472ca */ /* 0x000fe200000e0000 */
[----:B--2---:R-:W-:Y:S02]  /*3c80*/  IMAD.MOV.U32 R6, RZ, RZ, 0xffff ;  /* 0x0000ffffff067424 */ /* 0x004fe400078e00ff */
[----:B------:R-:W-:-:S10]  /*3c90*/  IMAD.MOV.U32 R5, RZ, RZ, 0x1 ;  /* 0x00000001ff057424 */ /* 0x000fd400078e00ff */
[----:B------:R-:W-:Y:S01]  /*3ca0*/  UPRMT UR4, UR4, 0x654, UR7 ;  /* 0x0000065404047896 */ /* 0x000fe20008000007 */
[----:B---3--:R-:W-:Y:S01]  /*3cb0*/  IMAD.SHL.U32 R7, R8, 0x20, RZ ;  /* 0x0000002008077824 */ /* 0x008fe200078e00ff */
[-C--:B------:R-:W-:Y:S02]  /*3cc0*/  SHF.L.U32 R6, R6, R8.reuse, RZ ;  /* 0x0000000806067219 */ /* 0x080fe400000006ff */
[----:B------:R-:W-:Y:S02]  /*3cd0*/  SHF.L.U32 R8, R5, R8, RZ ;  /* 0x0000000805087219 */ /* 0x000fe400000006ff */
[----:B------:R3:W-:Y:S04]  /*3ce0*/  STS [UR6+0x130], R7 ;  /* 0x00013007ff007988 */ /* 0x0007e80008000806 */
[----:B------:R3:W-:Y:S04]  /*3cf0*/  ATOMS.OR RZ, [UR5+0x14], R6 ;  /* 0x00001406ffff798c */ /* 0x0007e8000b000005 */
[----:B------:R3:W-:Y:S01]  /*3d00*/  ATOMS.OR RZ, [UR5+0x18], R8 ;  /* 0x00001808ffff798c */ /* 0x0007e2000b000005 */
[----:B------:R-:W-:Y:S03]  /*3d10*/  SYNCS.ARRIVE.TRANS64.RED.A1T0 RZ, [UR4], RZ ;  /* 0x000000ffffff79a7 */ /* 0x000fe60008100404 */
[----:B------:R3:W-:Y:S01]  /*3d20*/  ATOMS.XOR RZ, [UR5+0x10], R5 ;  /* 0x00001005ffff798c */ /* 0x0007e2000b800005 */
[----:B------:R-:W-:Y:S05]  /*3d30*/  BRA `(.L_x_67) ;  /* 0x0000000000107947 */ /* 0x000fea0003800000 */
.L_x_60:
[----:B------:R-:W-:Y:S02]  /*3d40*/  MOV R5, 0xffffffff ;  /* 0xffffffff00057802 */ /* 0x000fe40000000f00 */
[----:B------:R-:W-:-:S03]  /*3d50*/  MOV R6, 0x3d80 ;  /* 0x00003d8000067802 */ /* 0x000fc60000000f00 */
[----:B------:R2:W-:Y:S04]  /*3d60*/  STS [UR6+0x130], R5 ;  /* 0x00013005ff007988 */ /* 0x0005e80008000806 */
[----:B-12--5:R-:W-:Y:S05]  /*3d70*/  CALL.REL.NOINC `($__internal_1_$__cuda_sm10x_tcgen05_guardrail_trap_phase_invalid_during_alloc) ;  /* 0x0000005800687944 */ /* 0x026fea0003c00000 */
.L_x_67:
[----:B------:R-:W-:Y:S05]  /*3d80*/  WARPSYNC.ALL ;  /* 0x0000000000007948 */ /* 0x000fea0003800000 */
[----:B------:R-:W4:Y:S01]  /*3d90*/  S2UR UR4, SR_CgaCtaId ;  /* 0x00000000000479c3 */ /* 0x000f220000008800 */
[----:B------:R-:W-:Y:S01]  /*3da0*/  UMOV UR62, 0x400 ;  /* 0x00000400003e7882 */ /* 0x000fe20000000000 */
[----:B------:R-:W4:Y:S01]  /*3db0*/  LDCU UR7, c[0x0][0x38c] ;  /* 0x00007180ff0777ac */ /* 0x000f220008000800 */
[----:B------:R-:W-:Y:S01]  /*3dc0*/  LOP3.LUT R3, R3, 0xffff, RZ, 0xc0, !PT ;  /* 0x0000ffff03037812 */ /* 0x000fe200078ec0ff */
[----:B--2---:R-:W-:Y:S01]  /*3dd0*/  IMAD.MOV.U32 R11, RZ, RZ, 0x1 ;  /* 0x00000001ff0b7424 */ /* 0x004fe200078e00ff */
[----:B------:R-:W-:Y:S01]  /*3de0*/  R2UR UR5, R2 ;  /* 0x00000000020572ca */ /* 0x000fe200000e0000 */
[----:B------:R-:W-:Y:S01]  /*3df0*/  IMAD.MOV.U32 R10, RZ, RZ, RZ ;  /* 0x000000ffff0a7224 */ /* 0x000fe200078e00ff */
[----:B------:R-:W-:-:S02]  /*3e00*/  LOP3.LUT R4, R4, 0xffff, RZ, 0xc0, !PT ;  /* 0x0000ffff04047812 */ /* 0x000fc400078ec0ff */
[----:B---3--:R-:W-:Y:S01]  /*3e10*/  CS2R R8, SRZ ;  /* 0x0000000000087805 */ /* 0x008fe2000001ff00 */
[----:B------:R-:W-:Y:S01]  /*3e20*/  UMOV UR9, URZ ;  /* 0x000000ff00097c82 */ /* 0x000fe20008000000 */
[----:B-1----:R-:W-:Y:S01]  /*3e30*/  UMOV UR60, URZ ;  /* 0x000000ff003c7c82 */ /* 0x002fe20008000000 */
[----:B------:R-:W-:Y:S01]  /*3e40*/  R2UR UR65, R4 ;  /* 0x00000000044172ca */ /* 0x000fe200000e0000 */
[----:B------:R-:W-:Y:S01]  /*3e50*/  UMOV UR76, 0x0 ;  /* 0x00000000004c7882 */ /* 0x000fe20000000000 */
[----:B------:R-:W-:Y:S01]  /*3e60*/  UMOV UR77, 0x8100910 ;  /* 0x08100910004d7882 */ /* 0x000fe20000000000 */
[----:B------:R-:W-:Y:S01]  /*3e70*/  UMOV UR74, 0x0 ;  /* 0x00000000004a7882 */ /* 0x000fe20000000000 */
[----:B------:R-:W-:Y:S01]  /*3e80*/  UMOV UR75, 0x8100910 ;  /* 0x08100910004b7882 */ /* 0x000fe20000000000 */
[----:B------:R-:W-:Y:S01]  /*3e90*/  UMOV UR72, 0x0 ;  /* 0x0000000000487882 */ /* 0x000fe20000000000 */
[----:B------:R-:W-:Y:S01]  /*3ea0*/  UMOV UR73, 0x8100910 ;  /* 0x0810091000497882 */ /* 0x000fe20000000000 */
[----:B------:R-:W-:-:S02]  /*3eb0*/  UISETP.NE.AND UP3, UPT, UR5, URZ, UPT ;  /* 0x000000ff0500728c */ /* 0x000fc4000bf65270 */
[----:B----4-:R-:W-:Y:S01]  /*3ec0*/  UIADD3 UR7, UPT, UPT, UR7, 0x7f, URZ ;  /* 0x0000007f07077890 */ /* 0x010fe2000fffe0ff */
[----:B------:R-:W-:Y:S01]  /*3ed0*/  UMOV UR70, 0x0 ;  /* 0x0000000000467882 */ /* 0x000fe20000000000 */
[----:B------:R-:W-:Y:S01]  /*3ee0*/  UMOV UR71, 0x8100910 ;  /* 0x0810091000477882 */ /* 0x000fe20000000000 */
[----:B------:R-:W-:Y:S01]  /*3ef0*/  ULEA UR62, UR4, UR62, 0x18 ;  /* 0x0000003e043e7291 */ /* 0x000fe2000f8ec0ff */
[----:B------:R-:W-:Y:S02]  /*3f00*/  UMOV UR68, 0x0 ;  /* 0x0000000000447882 */ /* 0x000fe40000000000 */
[----:B------:R-:W-:Y:S01]  /*3f10*/  UMOV UR4, URZ ;  /* 0x000000ff00047c82 */ /* 0x000fe20008000000 */
[----:B------:R-:W-:Y:S01]  /*3f20*/  UIADD3 UR6, UPT, UPT, UR62, 0x6400, URZ ;  /* 0x000064003e067890 */ /* 0x000fe2000fffe0ff */
[----:B------:R-:W-:Y:S01]  /*3f30*/  IMAD.U32 R14, RZ, RZ, UR4 ;  /* 0x00000004ff0e7e24 */ /* 0x000fe2000f8e00ff */
[----:B------:R-:W-:Y:S02]  /*3f40*/  USHF.R.S32.HI UR4, URZ, 0x1f, UR7 ;  /* 0x0000001fff047899 */ /* 0x000fe40008011407 */
[----:B------:R-:W-:-:S02]  /*3f50*/  UIADD3 UR5, UPT, UPT, UR62, 0x26400, URZ ;  /* 0x000264003e057890 */ /* 0x000fc4000fffe0ff */
[----:B------:R-:W-:Y:S02]  /*3f60*/  ULEA.HI UR4, UR4, UR7, URZ, 0x7 ;  /* 0x0000000704047291 */ /* 0x000fe4000f8f38ff */
[----:B------:R-:W-:Y:S02]  /*3f70*/  USHF.R.U32.HI UR6, URZ, 0x4, UR6 ;  /* 0x00000004ff067899 */ /* 0x000fe40008011606 */
[----:B------:R-:W-:Y:S02]  /*3f80*/  USHF.R.S32.HI UR8, URZ, 0x7, UR4 ;  /* 0x00000007ff087899 */ /* 0x000fe40008011404 */
[----:B------:R-:W-:Y:S01]  /*3f90*/  USHF.R.U32.HI UR5, URZ, 0x4, UR5 ;  /* 0x00000004ff057899 */ /* 0x000fe20008011605 */
[----:B------:R-:W-:Y:S01]  /*3fa0*/  R2UR UR4, R3 ;  /* 0x00000000030472ca */ /* 0x000fe200000e0000 */
[----:B------:R-:W-:Y:S02]  /*3fb0*/  UISETP.LT.AND UP0, UPT, UR8, 0x1, UPT ;  /* 0x000000010800788c */ /* 0x000fe4000bf01270 */
[----:B------:R-:W-:Y:S01]  /*3fc0*/  ULOP3.LUT UR6, UR6, 0x3fff, URZ, 0xc0, !UPT ;  /* 0x00003fff06067892 */ /* 0x000fe2000f8ec0ff */
[----:B------:R-:W-:Y:S01]  /*3fd0*/  IMAD.U32 R12, RZ, RZ, UR8 ;  /* 0x00000008ff0c7e24 */ /* 0x000fe2000f8e00ff */
[----:B------:R-:W-:-:S02]  /*3fe0*/  ULOP3.LUT UR67, UR5, 0x3fff, URZ, 0xc0, !UPT ;  /* 0x00003fff05437892 */ /* 0x000fc4000f8ec0ff */
[----:B------:R-:W-:Y:S02]  /*3ff0*/  ULOP3.LUT UR66, UR6, 0x10000, URZ, 0xfc, !UPT ;  /* 0x0001000006427892 */ /* 0x000fe4000f8efcff */
[----:B------:R-:W-:Y:S01]  /*4000*/  ULOP3.LUT UR67, UR67, 0x10000, URZ, 0xfc, !UPT ;  /* 0x0001000043437892 */ /* 0x000fe2000f8efcff */
[----:B------:R-:W-:-:S03]  /*4010*/  UMOV UR69, 0x8100910 ;  /* 0x0810091000457882 */ /* 0x000fc60000000000 */
[----:B------:R-:W-:Y:S01]  /*4020*/  IMAD.U32 R13, RZ, RZ, UR4 ;  /* 0x00000004ff0d7e24 */ /* 0x000fe2000f8e00ff */
[----:B------:R-:W-:Y:S01]  /*4030*/  NOP ;  /* 0x0000000000007918 */ /* 0x000fe20000000000 */
[----:B------:R-:W-:Y:S06]  /*4040*/  BAR.ARV 0x6, 0xa0 ;  /* 0x0182800000007b1d */ /* 0x000fec0000002000 */
[----:B------:R-:W1:Y:S02]  /*4050*/  LDS R5, [UR62+0x130] ;  /* 0x0001303eff057984 */ /* 0x000e640008000800 */
[----:B-1----:R-:W-:-:S13]  /*4060*/  R2UR UR4, R5 ;  /* 0x00000000050472ca */ /* 0x002fda00000e0000 */
[----:B------:R-:W-:Y:S01]  /*4070*/  IMAD.U32 R16, RZ, RZ, UR4 ;  /* 0x00000004ff107e24 */ /* 0x000fe2000f8e00ff */
[----:B------:R-:W-:-:S06]  /*4080*/  USEL UR4, UR8, 0x1, !UP0 ;  /* 0x0000000108047887 */ /* 0x000fcc000c000000 */
[----:B------:R-:W-:-:S07]  /*4090*/  IMAD.U32 R15, RZ, RZ, UR4 ;  /* 0x00000004ff0f7e24 */ /* 0x000fce000f8e00ff */
.L_x_78:
[C---:B-1----:R-:W-:Y:S02]  /*40a0*/  LEA R3, R10.reuse, UR62, 0x3 ;  /* 0x0000003e0a037c11 */ /* 0x042fe4000f8e18ff */
[----:B------:R-:W-:Y:S02]  /*40b0*/  SHF.L.U32 R4, R9, 0x1f, RZ ;  /* 0x0000001f09047819 */ /* 0x000fe400000006ff */
[----:B------:R-:W-:Y:S02]  /*40c0*/  LEA R5, R10, UR62, 0x4 ;  /* 0x0000003e0a057c11 */ /* 0x000fe4000f8e20ff */
[----:B------:R-:W1:Y:S02]  /*40d0*/  SYNCS.PHASECHK.TRANS64.TRYWAIT P0, [R3+URZ+0x80], R4 ;  /* 0x00008004030075a7 */ /* 0x000e6400080011ff */
[----:B-1----:R-:W-:Y:S05]  /*40e0*/  @!P0 BRA `(.L_x_71) ;  /* 0x0000004c00fc8947 */ /* 0x002fea0003800000 */
.L_x_155:
[----:B-1----:R-:W1:Y:S01]  /*40f0*/  LDS.128 R4, [R5+0x110] ;  /* 0x0001100005047984 */ /* 0x002e620000000c00 */
[----:B------:R-:W-:Y:S02]  /*4100*/  VIADD R3, R3, 0x90 ;  /* 0x0000009003037836 */ /* 0x000fe40000000000 */
[----:B------:R-:W-:Y:S01]  /*4110*/  VIADD R10, R10, 0x1 ;  /* 0x000000010a0a7836 */ /* 0x000fe20000000000 */
[----:B------:R-:W-:Y:S01]  /*4120*/  @!PT LDS RZ, [RZ] ;  /* 0x00000000fffff984 */ /* 0x000fe20000000800 */
[----:B------:R-:W-:Y:S01]  /*4130*/  @!PT LDS RZ, [RZ] ;  /* 0x00000000fffff984 */ /* 0x000fe20000000800 */
[----:B------:R-:W-:Y:S01]  /*4140*/  @!PT LDS RZ, [RZ] ;  /* 0x00000000fffff984 */ /* 0x000fe20000000800 */
[----:B------:R-:W-:Y:S01]  /*4150*/  @!PT LDS RZ, [RZ] ;  /* 0x00000000fffff984 */ /* 0x000fe20000000800 */
[----:B------:R2:W-:Y:S06]  /*4160*/  MEMBAR.ALL.CTA ;  /* 0x0000000000007992 */ /* 0x0005ec0000008000 */
[----:B--2---:R-:W2:Y:S01]  /*4170*/  FENCE.VIEW.ASYNC.S ;  /* 0x00000000000073c6 */ /* 0x004ea20000000000 */
[----:B------:R-:W-:-:S04]  /*4180*/  PRMT R3, RZ, 0x654, R3 ;  /* 0x00000654ff037816 */ /* 0x000fc80000000003 */
[----:B--2---:R2:W-:Y:S01]  /*4190*/  SYNCS.ARRIVE.TRANS64.RED.A1T0 RZ, [R3+URZ], RZ ;  /* 0x000000ff03ff79a7 */ /* 0x0045e200081004ff */
[----:B-1----:R-:W-:Y:S01]  /*41a0*/  LOP3.LUT P1, RZ, R6, 0x1, RZ, 0xc0, !PT ;  /* 0x0000000106ff7812 */ /* 0x002fe2000782c0ff */
[----:B--2---:R-:W-:-:S12]  /*41b0*/  BRA.U UP3, `(.L_x_72) ;  /* 0x00000009032c7547 */ /* 0x004fd8000b800000 */
[----:B------:R-:W1:Y:S01]  /*41c0*/  LDCU UR4, c[0x0][0x38c] ;  /* 0x00007180ff0477ac */ /* 0x000e620008000800 */
[----:B------:R-:W-:Y:S02]  /*41d0*/  R2UR UR5, R14 ;  /* 0x000000000e0572ca */ /* 0x000fe400000e0000 */
[----:B------:R-:W-:Y:S02]  /*41e0*/  PLOP3.LUT P2, PT, PT, PT, PT, 0x80, 0x8 ;  /* 0x000000000008781c */ /* 0x000fe40003f4f070 */
[----:B------:R-:W-:Y:S02]  /*41f0*/  SHF.L.U32 R6, R11, 0x1f, RZ ;  /* 0x0000001f0b067819 */ /* 0x000fe400000006ff */
[----:B------:R-:W-:-:S07]  /*4200*/  R2UR UR6, R16 ;  /* 0x00000000100672ca */ /* 0x000fce00000e0000 */
[----:B------:R-:W-:Y:S02]  /*4210*/  ULEA UR7, UR5, UR62, 0x3 ;  /* 0x0000003e05077291 */ /* 0x000fe4000f8e18ff */
[----:B-1----:R-:W-:-:S04]  /*4220*/  UISETP.GE.AND UP0, UPT, UR4, 0x1, UPT ;  /* 0x000000010400788c */ /* 0x002fc8000bf06270 */
[----:B------:R-:W-:Y:S01]  /*4230*/  IMAD.U32 R4, RZ, RZ, UR7 ;  /* 0x00000007ff047e24 */ /* 0x000fe2000f8e00ff */
[----:B------:R-:W-:Y:S01]  /*4240*/  ULEA UR8, UR5, UR6, 0x5 ;  /* 0x0000000605087291 */ /* 0x000fe2000f8e28ff */
[----:B------:R-:W-:-:S05]  /*4250*/  PLOP3.LUT P0, PT, PT, PT, UP0, 0x80, 0x8 ;  /* 0x000000000008781c */ /* 0x000fca0003f0f008 */
[----:B------:R-:W-:-:S08]  /*4260*/  @UP0 ULEA UR4, UR9, UR62, 0x3 ;  /* 0x0000003e09040291 */ /* 0x000fd0000f8e18ff */
[----:B------:R-:W-:-:S04]  /*4270*/  @P0 SHF.L.U32 R3, R8, 0x1f, RZ ;  /* 0x0000001f08030819 */ /* 0x000fc800000006ff */
[----:B------:R1:W2:Y:S01]  /*4280*/  @P0 SYNCS.PHASECHK.TRANS64.TRYWAIT P2, [UR4], R3 ;  /* 0x00000003ff0005a7 */ /* 0x0002a20008041104 */
[----:B------:R-:W3:Y:S02]  /*4290*/  SYNCS.PHASECHK.TRANS64.TRYWAIT P0, [UR7+0xc0], R6 ;  /* 0x0000c006ff0075a7 */ /* 0x000ee40008001107 */
[----:B-123--:R-:W-:Y:S05]  /*42a0*/  @!P0 BRA `(.L_x_73) ;  /* 0x0000004c00a08947 */ /* 0x00efea0003800000 */
.L_x_157:
[----:B------:R-:W-:Y:S01]  /*42b0*/  UMOV UR64, UR60 ;  /* 0x0000003c00407c82 */ /* 0x000fe20008000000 */
[----:B------:R-:W-:Y:S05]  /*42c0*/  BRA.U !UP0, `(.L_x_74) ;  /* 0x0000000508d07547 */ /* 0x000fea000b800000 */
[----:B------:R-:W-:Y:S01]  /*42d0*/  R2UR UR4, R15 ;  /* 0x000000000f0472ca */ /* 0x000fe200000e0000 */
[----:B------:R-:W-:Y:S01]  /*42e0*/  UPLOP3.LUT UP2, UPT, UPT, UPT, UPT, 0x40, 0x4 ;  /* 0x000000000004789c */ /* 0x000fe20003f4e870 */
[----:B------:R-:W-:Y:S01]  /*42f0*/  R2UR UR61, R12 ;  /* 0x000000000c3d72ca */ /* 0x000fe200000e0000 */
[----:B------:R-:W-:-:S10]  /*4300*/  UMOV UR7, UR9 ;  /* 0x0000000900077c82 */ /* 0x000fd40008000000 */
[----:B------:R-:W-:-:S12]  /*4310*/  UIADD3 UR64, UPT, UPT, UR4, UR60, URZ ;  /* 0x0000003c04407290 */ /* 0x000fd8000fffe0ff */
.L_x_77:
[----:B--2---:R-:W-:Y:S01]  /*4320*/  ULEA UR5, UR7, UR62, 0x3 ;  /* 0x0000003e07057291 */ /* 0x004fe2000f8e18ff */
[----:B------:R-:W-:Y:S11]  /*4330*/  @P2 BRA `(.L_x_75) ;  /* 0x00000000000c2947 */ /* 0x000ff60003800000 */
[----:B-1----:R-:W-:Y:S04]  /*4340*/  SHF.L.U32 R6, R8, 0x1f, RZ ;  /* 0x0000001f08067819 */ /* 0x002fe800000006ff */
[----:B------:R-:W1:Y:S02]  /*4350*/  SYNCS.PHASECHK.TRANS64.TRYWAIT P0, [UR5], R6 ;  /* 0x00000006ff0075a7 */ /* 0x000e640008001105 */
[----:B-1----:R-:W-:Y:S05]  /*4360*/  @!P0 BRA `(.L_x_76) ;  /* 0x0000004c008c8947 */ /* 0x002fea0003800000 */
.L_x_75:
[----:B------:R-:W-:Y:S01]  /*4370*/  UISETP.NE.AND UP0, UPT, UR61, 0x1, UPT ;  /* 0x000000013d00788c */ /* 0x000fe2000bf05270 */
[----:B------:R-:W-:Y:S01]  /*4380*/  PLOP3.LUT P2, PT, PT, PT, PT, 0x80, 0x8 ;  /* 0x000000000008781c */ /* 0x000fe20003f4f070 */
[----:B------:R-:W-:Y:S01]  /*4390*/  UIADD3 UR9, UPT, UPT, UR7, 0x1, URZ ;  /* 0x0000000107097890 */ /* 0x000fe2000fffe0ff */
[----:B-1----:R-:W-:Y:S01]  /*43a0*/  MOV.SPILL R6, UR65 ;  /* 0x0000004100067c02 */ /* 0x002fe20009000f00 */
[----:B------:R-:W-:Y:S01]  /*43b0*/  UIADD3 UR63, UPT, UPT, UR5, 0x20, URZ ;  /* 0x00000020053f7890 */ /* 0x000fe2000fffe0ff */
[----:B------:R-:W-:Y:S01]  /*43c0*/  MOV.SPILL R5, UR64 ;  /* 0x0000004000057c02 */ /* 0x000fe20009000f00 */
[----:B------:R-:W-:Y:S01]  /*43d0*/  UISETP.NE.AND UP1, UPT, UR9, 0x4, UPT ;  /* 0x000000040900788c */ /* 0x000fe2000bf25270 */
[----:B------:R-:W-:Y:S01]  /*43e0*/  PLOP3.LUT P0, PT, PT, PT, UP0, 0x80, 0x8 ;  /* 0x000000000008781c */ /* 0x000fe20003f0f008 */
[----:B------:R-:W-:Y:S02]  /*43f0*/  ULEA UR6, UR7, UR67, 0xa ;  /* 0x0000004307067291 */ /* 0x000fe4000f8e50ff */
[----:B------:R-:W-:Y:S02]  /*4400*/  USEL UR5, URZ, 0x1, UP1 ;  /* 0x00000001ff057887 */ /* 0x000fe40008800000 */
[----:B------:R-:W-:Y:S02]  /*4410*/  USEL UR9, UR9, URZ, UP1 ;  /* 0x000000ff09097287 */ /* 0x000fe40008800000 */
[----:B------:R-:W-:Y:S02]  /*4420*/  ULEA UR4, UR7, UR66, 0xb ;  /* 0x0000004207047291 */ /* 0x000fe4000f8e58ff */
[----:B------:R-:W-:Y:S01]  /*4430*/  @UP0 ULEA UR7, UR9, UR62, 0x3 ;  /* 0x0000003e09070291 */ /* 0x000fe2000f8e18ff */
[----:B------:R-:W-:Y:S01]  /*4440*/  LOP3.LUT R8, R8, UR5, RZ, 0x3c, !PT ;  /* 0x0000000508087c12 */ /* 0x000fe2000f8e3cff */
[----:B------:R-:W-:Y:S02]  /*4450*/  UIADD3 UR20, UPT, UPT, UR6, 0x2, URZ ;  /* 0x0000000206147890 */ /* 0x000fe4000fffe0ff */
[----:B------:R-:W-:Y:S01]  /*4460*/  UIADD3 UR18, UPT, UPT, UR4, 0x2, URZ ;  /* 0x0000000204127890 */ /* 0x000fe2000fffe0ff */
[----:B------:R-:W-:Y:S01]  /*4470*/  @P0 SHF.L.U32 R3, R8, 0x1f, RZ ;  /* 0x0000001f08030819 */ /* 0x000fe200000006ff */
[----:B------:R-:W-:Y:S02]  /*4480*/  UIADD3 UR16, UPT, UPT, UR6, 0x4, URZ ;  /* 0x0000000406107890 */ /* 0x000fe4000fffe0ff */
[----:B------:R-:W-:Y:S01]  /*4490*/  UIADD3 UR10, UPT, UPT, UR4, 0x4, URZ ;  /* 0x00000004040a7890 */ /* 0x000fe2000fffe0ff */
[----:B------:R2:W3:Y:S01]  /*44a0*/  @P0 SYNCS.PHASECHK.TRANS64.TRYWAIT P2, [UR7], R3 ;  /* 0x00000003ff0005a7 */ /* 0x0004e20008041107 */
[----:B------:R-:W-:Y:S02]  /*44b0*/  UIADD3 UR14, UPT, UPT, UR6, 0x6, URZ ;  /* 0x00000006060e7890 */ /* 0x000fe4000fffe0ff */
        /* <DEDUP_REMOVED lines=21> */
[----:B------:R-:W-:Y:S01]  /*4610*/  UIADD3 UR61, UPT, UPT, UR61, -0x1, URZ ;  /* 0xffffffff3d3d7890 */ /* 0x000fe2000fffe0ff */
[----:B------:R-:W-:Y:S01]  /*4620*/  UMOV UR7, 0x40004040 ;  /* 0x4000404000077882 */ /* 0x000fe20000000000 */
[----:B------:R-:W-:Y:S01]  /*4630*/  UMOV UR64, 0x0 ;  /* 0x0000000000407882 */ /* 0x000fe20000000000 */
[----:B------:R-:W-:Y:S01]  /*4640*/  UMOV UR65, 0x8100910 ;  /* 0x0810091000417882 */ /* 0x000fe20000000000 */
[----:B------:R-:W-:Y:S01]  /*4650*/  UMOV UR5, 0x40004040 ;  /* 0x4000404000057882 */ /* 0x000fe20000000000 */
[----:B------:R-:W-:Y:S01]  /*4660*/  UMOV UR21, 0x40004040 ;  /* 0x4000404000157882 */ /* 0x000fe20000000000 */
[----:B------:R1:W-:Y:S01]  /*4670*/  UTCHMMA.2CTA gdesc[UR4], gdesc[UR6], tmem[UR8], tmem[UR64], idesc[UR65], UP2 ;  /* 0x00ff4006040075ea */ /* 0x0003e20009200008 */
[----:B------:R-:W-:Y:S01]  /*4680*/  UPLOP3.LUT UP2, UPT, UPT, UPT, UPT, 0x80, 0x8 ;  /* 0x000000000008789c */ /* 0x000fe20003f4f070 */
[----:B------:R-:W-:Y:S01]  /*4690*/  UMOV UR19, 0x40004040 ;  /* 0x4000404000137882 */ /* 0x000fe20000000000 */
[----:B------:R-:W-:Y:S01]  /*46a0*/  UMOV UR17, 0x40004040 ;  /* 0x4000404000117882 */ /* 0x000fe20000000000 */
[----:B------:R4:W-:Y:S01]  /*46b0*/  UTCHMMA.2CTA gdesc[UR18], gdesc[UR20], tmem[UR8], tmem[UR64], idesc[UR65], UPT ;  /* 0x00ff4014120075ea */ /* 0x0009e2000ba00008 */
        /* <DEDUP_REMOVED lines=19> */
[----:B-1----:R-:W-:Y:S01]  /*47f0*/  UMOV UR7, 0x8100910 ;  /* 0x0810091000077882 */ /* 0x002fe20000000000 */
[----:B------:R-:W-:Y:S01]  /*4800*/  UMOV UR35, 0x40004040 ;  /* 0x4000404000237882 */ /* 0x000fe20000000000 */
[----:B------:R-:W-:Y:S01]  /*4810*/  UMOV UR33, 0x40004040 ;  /* 0x4000404000217882 */ /* 0x000fe20000000000 */
[----:B------:R-:W-:Y:S01]  /*4820*/  UMOV UR27, 0x40004040 ;  /* 0x40004040001b7882 */ /* 0x000fe20000000000 */
[----:B------:R-:W-:Y:S01]  /*4830*/  UMOV UR25, 0x40004040 ;  /* 0x4000404000197882 */ /* 0x000fe20000000000 */
[----:B----4-:R-:W-:Y:S02]  /*4840*/  UIADD3 UR20, UPT, UPT, UR4, 0x602, URZ ;  /* 0x0000060204147890 */ /* 0x010fe4000fffe0ff */
[----:B------:R-:W-:Y:S02]  /*4850*/  UIADD3 UR18, UPT, UPT, UR6, 0x304, URZ ;  /* 0x0000030406127890 */ /* 0x000fe4000fffe0ff */
[----:B--2---:R-:W-:Y:S02]  /*4860*/  UIADD3 UR16, UPT, UPT, UR4, 0x604, URZ ;  /* 0x0000060404107890 */ /* 0x004fe4000fffe0ff */
[----:B------:R-:W-:Y:S01]  /*4870*/  UIADD3 UR10, UPT, UPT, UR6, 0x306, URZ ;  /* 0x00000306060a7890 */ /* 0x000fe2000fffe0ff */
[----:B------:R-:W-:Y:S01]  /*4880*/  R2UR.FILL UR65, R6 ;  /* 0x00000000064172ca */ /* 0x000fe200004e0000 */
[----:B------:R-:W-:Y:S01]  /*4890*/  UMOV UR14, 0x0 ;  /* 0x00000000000e7882 */ /* 0x000fe20000000000 */
[----:B------:R-:W-:Y:S01]  /*48a0*/  UMOV UR15, 0x8100910 ;  /* 0x08100910000f7882 */ /* 0x000fe20000000000 */
[----:B------:R-:W-:Y:S01]  /*48b0*/  UMOV UR12, 0x0 ;  /* 0x00000000000c7882 */ /* 0x000fe20000000000 */
[----:B------:R-:W-:Y:S01]  /*48c0*/  UTCHMMA.2CTA gdesc[UR28], gdesc[UR30], tmem[UR8], tmem[UR14], idesc[UR15], UPT ;  /* 0x00ff0e1e1c0075ea */ /* 0x000fe2000ba00008 */
[----:B------:R-:W-:Y:S01]  /*48d0*/  UTCHMMA.2CTA gdesc[UR56], gdesc[UR58], tmem[UR8], tmem[UR14], idesc[UR15], UPT ;  /* 0x00ff0e3a380075ea */ /* 0x000fe2000ba00008 */
[----:B------:R-:W-:Y:S01]  /*48e0*/  UMOV UR13, 0x8100910 ;  /* 0x08100910000d7882 */ /* 0x000fe20000000000 */
[----:B------:R-:W-:Y:S01]  /*48f0*/  UTCHMMA.2CTA gdesc[UR52], gdesc[UR54], tmem[UR8], tmem[UR14], idesc[UR15], UPT ;  /* 0x00ff0e36340075ea */ /* 0x000fe2000ba00008 */
[----:B------:R-:W-:Y:S01]  /*4900*/  UIADD3 UR4, UPT, UPT, UR4, 0x606, URZ ;  /* 0x0000060604047890 */ /* 0x000fe2000fffe0ff */
[----:B------:R-:W-:Y:S01]  /*4910*/  UTCHMMA.2CTA gdesc[UR48], gdesc[UR50], tmem[UR8], tmem[UR12], idesc[UR13], UPT ;  /* 0x00ff0c32300075ea */ /* 0x000fe2000ba00008 */
[----:B------:R-:W-:Y:S01]  /*4920*/  UTCHMMA.2CTA gdesc[UR44], gdesc[UR46], tmem[UR8], tmem[UR12], idesc[UR13], UPT ;  /* 0x00ff0c2e2c0075ea */ /* 0x000fe2000ba00008 */
[----:B------:R-:W-:Y:S01]  /*4930*/  UMOV UR6, 0x0 ;  /* 0x0000000000067882 */ /* 0x000fe20000000000 */
[----:B------:R-:W-:Y:S01]  /*4940*/  UTCHMMA.2CTA gdesc[UR40], gdesc[UR42], tmem[UR8], tmem[UR12], idesc[UR13], UPT ;  /* 0x00ff0c2a280075ea */ /* 0x000fe2000ba00008 */
[----:B------:R1:W-:Y:S01]  /*4950*/  UTCHMMA.2CTA gdesc[UR36], gdesc[UR38], tmem[UR8], tmem[UR6], idesc[UR7], UPT ;  /* 0x00ff0626240075ea */ /* 0x0003e2000ba00008 */
[----:B------:R2:W-:Y:S01]  /*4960*/  UTCHMMA.2CTA gdesc[UR32], gdesc[UR34], tmem[UR8], tmem[UR76], idesc[UR77], UPT ;  /* 0x00ff4c22200075ea */ /* 0x0005e2000ba00008 */
[----:B------:R-:W-:Y:S01]  /*4970*/  UMOV UR23, 0x40004040 ;  /* 0x4000404000177882 */ /* 0x000fe20000000000 */
[----:B------:R2:W-:Y:S01]  /*4980*/  UTCHMMA.2CTA gdesc[UR24], gdesc[UR26], tmem[UR8], tmem[UR74], idesc[UR75], UPT ;  /* 0x00ff4a1a180075ea */ /* 0x0005e2000ba00008 */
[----:B------:R-:W-:Y:S01]  /*4990*/  R2UR.FILL UR64, R5 ;  /* 0x00000000054072ca */ /* 0x000fe200004e0000 */
[----:B------:R2:W-:Y:S01]  /*49a0*/  UTCHMMA.2CTA gdesc[UR20], gdesc[UR22], tmem[UR8], tmem[UR72], idesc[UR73], UPT ;  /* 0x00ff4816140075ea */ /* 0x0005e2000ba00008 */
[----:B------:R2:W-:Y:S01]  /*49b0*/  UTCHMMA.2CTA gdesc[UR16], gdesc[UR18], tmem[UR8], tmem[UR70], idesc[UR71], UPT ;  /* 0x00ff4612100075ea */ /* 0x0005e2000ba00008 */
[----:B------:R2:W-:Y:S01]  /*49c0*/  UTCHMMA.2CTA gdesc[UR4], gdesc[UR10], tmem[UR8], tmem[UR68], idesc[UR69], UPT ;  /* 0x00ff440a040075ea */ /* 0x0005e2000ba00008 */
[----:B------:R2:W-:Y:S09]  /*49d0*/  UTCBAR.2CTA.MULTICAST [UR63], URZ, UR65 ;  /* 0x000000ff3f0073e9 */ /* 0x0005f20008200841 */
[----:B------:R-:W-:Y:S01]  /*49e0*/  UISETP.NE.AND UP0, UPT, UR60, UR64, UPT ;  /* 0x000000403c00728c */ /* 0x000fe2000bf05270 */
[----:B-1----:R-:W-:Y:S08]  /*49f0*/  UMOV UR7, UR9 ;  /* 0x0000000900077c82 */ /* 0x002ff00008000000 */
[----:B---3--:R-:W-:Y:S05]  /*4a00*/  BRA.U UP0, `(.L_x_77) ;  /* 0xfffffff900447547 */ /* 0x008fea000b83ffff */
.L_x_74:
[----:B--2---:R-:W-:Y:S01]  /*4a10*/  R2UR UR4, R4 ;  /* 0x00000000040472ca */ /* 0x004fe200000e0000 */
[----:B------:R-:W-:Y:S01]  /*4a20*/  UMOV UR60, UR64 ;  /* 0x00000040003c7c82 */ /* 0x000fe20008000000 */
[----:B------:R-:W-:-:S11]  /*4a30*/  R2UR UR5, R13 ;  /* 0x000000000d0572ca */ /* 0x000fd600000e0000 */
[----:B------:R-:W-:-:S09]  /*4a40*/  UIADD3 UR4, UPT, UPT, UR4, 0xa0, URZ ;  /* 0x000000a004047890 */ /* 0x000fd2000fffe0ff */
[----:B------:R2:W-:Y:S01]  /*4a50*/  UTCBAR.2CTA.MULTICAST [UR4], URZ, UR5 ;  /* 0x000000ff040073e9 */ /* 0x0005e20008200805 */
[----:B------:R-:W-:Y:S02]  /*4a60*/  NOP ;  /* 0x0000000000007918 */ /* 0x000fe40000000000 */
.L_x_72:
[----:B--2---:R-:W-:Y:S02]  /*4a70*/  R2UR UR4, R14 ;  /* 0x000000000e0472ca */ /* 0x004fe400000e0000 */
[----:B------:R-:W-:-:S04]  /*4a80*/  ISETP.NE.AND P0, PT, R10, 0x2, PT ;  /* 0x000000020a00780c */ /* 0x000fc80003f05270 */
[----:B------:R-:W-:Y:S02]  /*4a90*/  SEL R4, RZ, 0x1, P0 ;  /* 0x00000001ff047807 */ /* 0x000fe40000000000 */
[----:B------:R-:W-:Y:S02]  /*4aa0*/  SEL R10, R10, RZ, P0 ;  /* 0x000000ff0a0a7207 */ /* 0x000fe40000000000 */
[----:B------:R-:W-:-:S03]  /*4ab0*/  LOP3.LUT R9, R9, R4, RZ, 0x3c, !PT ;  /* 0x0000000409097212 */ /* 0x000fc600078e3cff */
[----:B------:R-:W-:-:S04]  /*4ac0*/  UIADD3 UR4, UPT, UPT, UR4, 0x1, URZ ;  /* 0x0000000104047890 */ /* 0x000fc8000fffe0ff */
[----:B------:R-:W-:-:S04]  /*4ad0*/  UISETP.NE.AND UP0, UPT, UR4, 0x4, UPT ;  /* 0x000000040400788c */ /* 0x000fc8000bf05270 */
[----:B------:R-:W-:Y:S02]  /*4ae0*/  USEL UR5, URZ, 0x1, UP0 ;  /* 0x00000001ff057887 */ /* 0x000fe40008000000 */
[----:B------:R-:W-:-:S04]  /*4af0*/  USEL UR4, UR4, URZ, UP0 ;  /* 0x000000ff04047287 */ /* 0x000fc80008000000 */
[----:B------:R-:W-:Y:S02]  /*4b00*/  LOP3.LUT R11, R11, UR5, RZ, 0x3c, !PT ;  /* 0x000000050b0b7c12 */ /* 0x000fe4000f8e3cff */
[----:B------:R-:W-:Y:S01]  /*4b10*/  IMAD.U32 R14, RZ, RZ, UR4 ;  /* 0x00000004ff0e7e24 */ /* 0x000fe2000f8e00ff */
[----:B------:R-:W-:Y:S06]  /*4b20*/  @P1 BRA `(.L_x_78) ;  /* 0xfffffff4005c1947 */ /* 0x000fec000383ffff */
[----:B------:R-:W2:Y:S01]  /*4b30*/  S2UR UR8, SR_CgaCtaId ;  /* 0x00000000000879c3 */ /* 0x000ea20000008800 */
[----:B------:R-:W-:Y:S02]  /*4b40*/  ELECT P0, URZ, PT ;  /* 0x0000000000ff782f */ /* 0x000fe40003800000 */
[----:B------:R-:W-:Y:S01]  /*4b50*/  R2UR UR5, R2 ;  /* 0x00000000020572ca */ /* 0x000fe200000e0000 */
[----:B------:R-:W-:Y:S01]  /*4b60*/  UMOV UR4, 0x40 ;  /* 0x0000004000047882 */ /* 0x000fe20000000000 */
[----:B------:R-:W-:-:S03]  /*4b70*/  IMAD.MOV.U32 R2, RZ, RZ, 0x1 ;  /* 0x00000001ff027424 */ /* 0x000fc600078e00ff */
[----:B------:R-:W-:Y:S08]  /*4b80*/  UVIRTCOUNT.DEALLOC.SMPOOL 0x80 ;  /* 0x000000800000784c */ /* 0x000ff00000000000 */
[----:B------:R-:W-:Y:S02]  /*4b90*/  UISETP.NE.AND UP1, UPT, UR5, URZ, UPT ;  /* 0x000000ff0500728c */ /* 0x000fe4000bf25270 */
[----:B--2---:R-:W-:-:S09]  /*4ba0*/  ULEA UR8, UR8, UR4, 0x18 ;  /* 0x0000000408087291 */ /* 0x004fd2000f8ec0ff */
[----:B------:R2:W-:Y:S01]  /*4bb0*/  @P0 STS.U8 [UR8+0x1c], R2 ;  /* 0x00001c02ff000988 */ /* 0x0005e20008000008 */
[----:B------:R-:W-:Y:S05]  /*4bc0*/  BRA.U UP1, `(.L_x_79) ;  /* 0x0000000101a87547 */ /* 0x000fea000b800000 */
[----:B------:R-:W-:Y:S01]  /*4bd0*/  R2UR UR4, R14 ;  /* 0x000000000e0472ca */ /* 0x000fe200000e0000 */
[----:B------:R-:W-:Y:S01]  /*4be0*/  UIADD3 UR7, UPT, UPT, UR62, 0xc0, URZ ;  /* 0x000000c03e077890 */ /* 0x000fe2000fffe0ff */
[----:B-1----:R-:W-:-:S11]  /*4bf0*/  SHF.L.U32 R3, R11, 0x1f, RZ ;  /* 0x0000001f0b037819 */ /* 0x002fd600000006ff */
[----:B------:R-:W-:-:S09]  /*4c00*/  ULEA UR4, UR4, UR7, 0x3 ;  /* 0x0000000704047291 */ /* 0x000fd2000f8e18ff */
[----:B------:R-:W1:Y:S02]  /*4c10*/  SYNCS.PHASECHK.TRANS64.TRYWAIT P0, [UR4], R3 ;  /* 0x00000003ff0075a7 */ /* 0x000e640008001104 */
[----:B-1----:R-:W-:Y:S05]  /*4c20*/  @!P0 BRA `(.L_x_80) ;  /* 0x0000004400748947 */ /* 0x002fea0003800000 */
.L_x_160:
[----:B------:R-:W-:-:S13]  /*4c30*/  R2UR UR4, R14 ;  /* 0x000000000e0472ca */ /* 0x000fda00000e0000 */
[----:B------:R-:W-:-:S04]  /*4c40*/  UIADD3 UR4, UPT, UPT, UR4, 0x1, URZ ;  /* 0x0000000104047890 */ /* 0x000fc8000fffe0ff */
[----:B------:R-:W-:-:S04]  /*4c50*/  UISETP.NE.AND UP0, UPT, UR4, 0x4, UPT ;  /* 0x000000040400788c */ /* 0x000fc8000bf05270 */
[----:B------:R-:W-:Y:S02]  /*4c60*/  USEL UR6, URZ, 0x1, UP0 ;  /* 0x00000001ff067887 */ /* 0x000fe40008000000 */
[----:B------:R-:W-:-:S04]  /*4c70*/  USEL UR4, UR4, URZ, UP0 ;  /* 0x000000ff04047287 */ /* 0x000fc80008000000 */
[----:B------:R-:W-:Y:S01]  /*4c80*/  ULEA UR5, UR4, UR7, 0x3 ;  /* 0x0000000704057291 */ /* 0x000fe2000f8e18ff */
[----:B-1----:R-:W-:-:S04]  /*4c90*/  LOP3.LUT R3, R11, UR6, RZ, 0x3c, !PT ;  /* 0x000000060b037c12 */ /* 0x002fc8000f8e3cff */
[----:B------:R-:W-:-:S04]  /*4ca0*/  SHF.L.U32 R5, R3, 0x1f, RZ ;  /* 0x0000001f03057819 */ /* 0x000fc800000006ff */
[----:B------:R-:W1:Y:S02]  /*4cb0*/  SYNCS.PHASECHK.TRANS64.TRYWAIT P0, [UR5], R5 ;  /* 0x00000005ff0075a7 */ /* 0x000e640008001105 */
[----:B-1----:R-:W-:Y:S05]  /*4cc0*/  @!P0 BRA `(.L_x_81) ;  /* 0x0000004400648947 */ /* 0x002fea0003800000 */
.L_x_162:
        /* <DEDUP_REMOVED lines=9> */
.L_x_164:
[----:B------:R-:W-:-:S04]  /*4d60*/  UIADD3 UR4, UPT, UPT, UR4, 0x1, URZ ;  /* 0x0000000104047890 */ /* 0x000fc8000fffe0ff */
[----:B------:R-:W-:-:S04]  /*4d70*/  UISETP.NE.AND UP0, UPT, UR4, 0x4, UPT ;  /* 0x000000040400788c */ /* 0x000fc8000bf05270 */
[----:B------:R-:W-:Y:S02]  /*4d80*/  USEL UR5, URZ, 0x1, UP0 ;  /* 0x00000001ff057887 */ /* 0x000fe40008000000 */
[----:B------:R-:W-:-:S04]  /*4d90*/  USEL UR4, UR4, URZ, UP0 ;  /* 0x000000ff04047287 */ /* 0x000fc80008000000 */
[----:B------:R-:W-:Y:S01]  /*4da0*/  ULEA UR4, UR4, UR7, 0x3 ;  /* 0x0000000704047291 */ /* 0x000fe2000f8e18ff */
[----:B------:R-:W-:-:S04]  /*4db0*/  LOP3.LUT R3, R3, UR5, RZ, 0x3c, !PT ;  /* 0x0000000503037c12 */ /* 0x000fc8000f8e3cff */
[----:B------:R-:W-:Y:S01]  /*4dc0*/  SHF.L.U32 R3, R3, 0x1f, RZ ;  /* 0x0000001f03037819 */ /* 0x000fe200000006ff */
[----:B-12---:R-:W-:-:S04]  /*4dd0*/  IMAD.U32 R2, RZ, RZ, UR4 ;  /* 0x00000004ff027e24 */ /* 0x006fc8000f8e00ff */
[----:B------:R1:W2:Y:S03]  /*4de0*/  SYNCS.PHASECHK.TRANS64.TRYWAIT P0, [R2+URZ], R3 ;  /* 0x00000003020075a7 */ /* 0x0002a600080011ff */
[----:B--2---:R-:W-:Y:S05]  /*4df0*/  @!P0 NANOSLEEP.SYNCS 0x989680 ;  /* 0x009896800000895d */ /* 0x004fea0003900000 */
[----:B------:R-:W2:Y:S02]  /*4e00*/  @!P0 SYNCS.PHASECHK.TRANS64 P0, [R2+URZ], R3 ;  /* 0x00000003020085a7 */ /* 0x000ea400080010ff */
[----:B--2---:R-:W-:Y:S05]  /*4e10*/  @P0 BRA `(.L_x_83) ;  /* 0x0000000000240947 */ /* 0x004fea0003800000 */
.L_x_84:
[----:B--2---:R2:W3:Y:S02]  /*4e20*/  SYNCS.PHASECHK.TRANS64.TRYWAIT P0, [R2+URZ], R3 ;  /* 0x00000003020075a7 */ /* 0x0044e400080011ff */
[----:B---3--:R-:W-:Y:S05]  /*4e30*/  @!P0 NANOSLEEP.SYNCS 0x989680 ;  /* 0x009896800000895d */ /* 0x008fea0003900000 */
[----:B------:R-:W3:Y:S02]  /*4e40*/  @!P0 SYNCS.PHASECHK.TRANS64 P0, [R2+URZ], R3 ;  /* 0x00000003020085a7 */ /* 0x000ee400080010ff */
[----:B---3--:R-:W-:Y:S05]  /*4e50*/  @!P0 BRA `(.L_x_84) ;  /* 0xfffffffc00f08947 */ /* 0x008fea000383ffff */
[----:B------:R-:W-:Y:S05]  /*4e60*/  BRA `(.L_x_83) ;  /* 0x0000000000107947 */ /* 0x000fea0003800000 */
.L_x_79:
[----:B------:R-:W-:Y:S01]  /*4e70*/  R2UR UR5, R0 ;  /* 0x00000000000572ca */ /* 0x000fe200000e0000 */
[----:B------:R-:W-:-:S12]  /*4e80*/  UIADD3 UR4, UPT, UPT, UR62, 0x100, URZ ;  /* 0x000001003e047890 */ /* 0x000fd8000fffe0ff */
[----:B------:R-:W-:-:S09]  /*4e90*/  UPRMT UR4, UR5, 0x654, UR4 ;  /* 0x0000065405047896 */ /* 0x000fd20008000004 */
[----:B------:R-:W-:Y:S03]  /*4ea0*/  SYNCS.ARRIVE.TRANS64.RED.A1T0 RZ, [UR4], RZ ;  /* 0x000000ffffff79a7 */ /* 0x000fe60008100404 */
.L_x_83:
[----:B-12---:R-:W-:Y:S01]  /*4eb0*/  SHF.L.U32 R3, RZ, 0x1f, RZ ;  /* 0x0000001fff037819 */ /* 0x006fe200000006ff */
[----:B------:R-:W-:Y:S01]  /*4ec0*/  UIADD3 UR4, UPT, UPT, UR62, 0x100, URZ ;  /* 0x000001003e047890 */ /* 0x000fe2000fffe0ff */
[----:B------:R-:W-:Y:S02]  /*4ed0*/  PLOP3.LUT P0, PT, PT, PT, UP1, 0x80, 0x8 ;  /* 0x000000000008781c */ /* 0x000fe40003f0f018 */
[----:B------:R-:W1:Y:S02]  /*4ee0*/  SYNCS.PHASECHK.TRANS64.TRYWAIT P1, [UR62+0x100], R3 ;  /* 0x00010003ff0075a7 */ /* 0x000e64000802113e */
[----:B-1----:R-:W-:Y:S09]  /*4ef0*/  @!P1 BRA `(.L_x_85) ;  /* 0x0000004400089947 */ /* 0x002ff20003800000 */
.L_x_166:
[----:B------:R-:W-:Y:S02]  /*4f00*/  R2UR UR6, R0 ;  /* 0x00000000000672ca */ /* 0x000fe400000e0000 */
[----:B------:R-:W-:-:S11]  /*4f10*/  R2UR UR5, R16 ;  /* 0x00000000100572ca */ /* 0x000fd600000e0000 */
[----:B------:R-:W-:-:S03]  /*4f20*/  @!UP1 UPRMT UR4, UR6, 0x654, UR4 ;  /* 0x0000065406049896 */ /* 0x000fc60008000004 */
[----:B------:R-:W-:-:S06]  /*4f30*/  UMOV UR6, 0x1 ;  /* 0x0000000100067882 */ /* 0x000fcc0000000000 */
[----:B------:R-:W-:Y:S01]  /*4f40*/  @!P0 SYNCS.ARRIVE.TRANS64.RED.A1T0 RZ, [UR4], RZ ;  /* 0x000000ffffff89a7 */ /* 0x000fe20008100404 */
[----:B------:R-:W-:Y:S01]  /*4f50*/  NOP ;  /* 0x0000000000007918 */ /* 0x000fe20000000000 */
[----:B------:R-:W2:Y:S01]  /*4f60*/  LDS R0, [UR8+0x14] ;  /* 0x00001408ff007984 */ /* 0x000ea20008000800 */
[----:B------:R-:W-:-:S03]  /*4f70*/  ULOP3.LUT UR4, UR5, 0xffff, URZ, 0xc0, !UPT ;  /* 0x0000ffff05047892 */ /* 0x000fc6000f8ec0ff */
[----:B------:R-:W-:Y:S01]  /*4f80*/  UMOV UR5, 0xffff ;  /* 0x0000ffff00057882 */ /* 0x000fe20000000000 */
[----:B------:R-:W-:-:S04]  /*4f90*/  USHF.R.U32.HI UR4, URZ, 0x5, UR4 ;  /* 0x00000005ff047899 */ /* 0x000fc80008011604 */
[----:B------:R-:W-:Y:S02]  /*4fa0*/  USHF.L.U32 UR5, UR5, UR4, URZ ;  /* 0x0000000405057299 */ /* 0x000fe400080006ff */
[----:B------:R-:W-:-:S04]  /*4fb0*/  USHF.L.U32 UR4, UR6, UR4, URZ ;  /* 0x0000000406047299 */ /* 0x000fc800080006ff */
[----:B--2---:R-:W-:-:S04]  /*4fc0*/  LOP3.LUT R0, R0, UR5, RZ, 0xc0, !PT ;  /* 0x0000000500007c12 */ /* 0x004fc8000f8ec0ff */
[----:B------:R-:W-:-:S13]  /*4fd0*/  ISETP.NE.AND P0, PT, R0, UR5, PT ;  /* 0x0000000500007c0c */ /* 0x000fda000bf05270 */
[----:B------:R-:W-:Y:S05]  /*4fe0*/  @P0 BRA `(.L_x_86) ;  /* 0x0000000000580947 */ /* 0x000fea0003800000 */
[----:B------:R-:W2:Y:S02]  /*4ff0*/  LDS R0, [UR8+0x18] ;  /* 0x00001808ff007984 */ /* 0x000ea40008000800 */
[----:B--2---:R-:W-:-:S04]  /*5000*/  LOP3.LUT R0, R0, UR4, RZ, 0xc0, !PT ;  /* 0x0000000400007c12 */ /* 0x004fc8000f8ec0ff */
[----:B------:R-:W-:-:S13]  /*5010*/  ISETP.NE.AND P0, PT, R0, UR4, PT ;  /* 0x0000000400007c0c */ /* 0x000fda000bf05270 */
[----:B------:R-:W-:Y:S05]  /*5020*/  @P0 BRA `(.L_x_87) ;  /* 0x00000000003c0947 */ /* 0x000fea0003800000 */
[----:B-1----:R-:W1:Y:S01]  /*5030*/  S2R R2, SR_LANEID ;  /* 0x0000000000027919 */ /* 0x002e620000000000 */
[----:B------:R-:W-:Y:S01]  /*5040*/  ULOP3.LUT UR5, URZ, UR5, URZ, 0x33, !UPT ;  /* 0x00000005ff057292 */ /* 0x000fe2000f8e33ff */
[----:B------:R-:W-:Y:S01]  /*5050*/  LOP3.LUT R4, RZ, UR4, RZ, 0x33, !PT ;  /* 0x00000004ff047c12 */ /* 0x000fe2000f8e33ff */
[----:B------:R-:W-:Y:S02]  /*5060*/  VOTEU.ANY UR4, UPT, PT ;  /* 0x0000000000047886 */ /* 0x000fe400038e0100 */
[----:B------:R-:W-:Y:S01]  /*5070*/  UFLO.U32 UR4, UR4 ;  /* 0x00000004000472bd */ /* 0x000fe200080e0000 */
[----:B------:R-:W2:Y:S01]  /*5080*/  REDUX UR6, R4 ;  /* 0x00000000040673c4 */ /* 0x000ea20000000000 */
[----:B------:R-:W-:-:S06]  /*5090*/  IMAD.U32 R0, RZ, RZ, UR5 ;  /* 0x00000005ff007e24 */ /* 0x000fcc000f8e00ff */
[----:B------:R3:W-:Y:S01]  /*50a0*/  UTCATOMSWS.AND URZ, UR5 ;  /* 0x0000000500ff79e3 */ /* 0x0007e20008000000 */
[----:B------:R-:W4:Y:S01]  /*50b0*/  REDUX UR7, R0 ;  /* 0x00000000000773c4 */ /* 0x000f220000000000 */
[----:B-1----:R-:W-:Y:S01]  /*50c0*/  ISETP.EQ.U32.AND P0, PT, R2, UR4, PT ;  /* 0x0000000402007c0c */ /* 0x002fe2000bf02070 */
[----:B--2---:R-:W-:Y:S01]  /*50d0*/  IMAD.U32 R2, RZ, RZ, UR6 ;  /* 0x00000006ff027e24 */ /* 0x004fe2000f8e00ff */
[----:B----4-:R-:W-:-:S11]  /*50e0*/  MOV R3, UR7 ;  /* 0x0000000700037c02 */ /* 0x010fd60008000f00 */
[----:B------:R3:W-:Y:S04]  /*50f0*/  @P0 ATOMS.AND RZ, [UR8+0x14], R3 ;  /* 0x00001403ffff098c */ /* 0x0007e8000a800008 */
[----:B------:R3:W-:Y:S01]  /*5100*/  @P0 ATOMS.AND RZ, [UR8+0x18], R2 ;  /* 0x00001802ffff098c */ /* 0x0007e2000a800008 */
[----:B------:R-:W-:Y:S05]  /*5110*/  BRA `(.L_x_88) ;  /* 0x0000000000147947 */ /* 0x000fea0003800000 */
.L_x_87:
[----:B-1----:R-:W-:Y:S02]  /*5120*/  MOV R2, 0x5140 ;  /* 0x0000514000027802 */ /* 0x002fe40000000f00 */
[----:B-----5:R-:W-:Y:S05]  /*5130*/  CALL.REL.NOINC `($__internal_0_$__cuda_sm10x_tcgen05_guardrail_trap_col_being_dealloced_not_returned_by_alloc) ;  /* 0x00000044006c7944 */ /* 0x020fea0003c00000 */
[----:B------:R-:W-:Y:S05]  /*5140*/  BRA `(.L_x_88) ;  /* 0x0000000000087947 */ /* 0x000fea0003800000 */
.L_x_86:
[----:B-1----:R-:W-:Y:S02]  /*5150*/  MOV R2, 0x5170 ;  /* 0x0000517000027802 */ /* 0x002fe40000000f00 */
[----:B-----5:R-:W-:Y:S05]  /*5160*/  CALL.REL.NOINC `($__internal_2_$__cuda_sm10x_tcgen05_guardrail_trap_unallocated_columns_being_dealloced) ;  /* 0x0000004400787944 */ /* 0x020fea0003c00000 */
.L_x_88:
[----:B------:R-:W-:Y:S01]  /*5170*/  NOP ;  /* 0x0000000000007918 */ /* 0x000fe20000000000 */
[----:B---3--:R-:W-:Y:S05]  /*5180*/  EXIT ;  /* 0x000000000000794d */ /* 0x008fea0003800000 */
.L_x_59:
[----:B------:R-:W-:-:S09]  /*5190*/  UISETP.NE.OR UP0, UPT, UR24, 0x3, !UP5 ;  /* 0x000000031800788c */ /* 0x000fd2000ef05670 */
[----:B------:R-:W-:Y:S05]  /*51a0*/  BRA.U UP0, `(.L_x_89) ;  /* 0x0000001100387547 */ /* 0x000fea000b800000 */
[----:B------:R-:W2:Y:S01]  /*51b0*/  LDCU UR36, c[0x0][0x370] ;  /* 0x00006e00ff2477ac */ /* 0x000ea20008000800 */
[----:B------:R-:W-:Y:S01]  /*51c0*/  R2UR UR6, R64 ;  /* 0x00000000400672ca */ /* 0x000fe200000e0000 */
[----:B------:R-:W3:Y:S01]  /*51d0*/  LDC.64 R16, c[0x0][0x348] ;  /* 0x0000d200ff107b82 */ /* 0x000ee20000000a00 */
[----:B------:R-:W-:Y:S01]  /*51e0*/  HFMA2 R13, -RZ, RZ, 0, 0 ;  /* 0x00000000ff0d7431 */ /* 0x000fe200000001ff */
[----:B------:R-:W2:Y:S01]  /*51f0*/  LDCU.128 UR32, c[0x0][0xb10] ;  /* 0x00016200ff2077ac */ /* 0x000ea20008000c00 */
[----:B------:R-:W-:Y:S01]  /*5200*/  IMAD.MOV.U32 R15, RZ, RZ, 0x1 ;  /* 0x00000001ff0f7424 */ /* 0x000fe200078e00ff */
[----:B------:R-:W-:Y:S01]  /*5210*/  MOV R7, 0x2000 ;  /* 0x0000200000077802 */ /* 0x000fe20000000f00 */
[----:B------:R-:W-:Y:S01]  /*5220*/  IMAD.MOV.U32 R14, RZ, RZ, RZ ;  /* 0x000000ffff0e7224 */ /* 0x000fe200078e00ff */
[----:B------:R-:W4:Y:S02]  /*5230*/  LDCU UR31, c[0x0][0x374] ;  /* 0x00006e80ff1f77ac */ /* 0x000f240008000800 */
[----:B------:R-:W1:Y:S01]  /*5240*/  LDC.64 R2, c[0x0][0x888] ;  /* 0x00022200ff027b82 */ /* 0x000e620000000a00 */
[----:B------:R-:W4:Y:S01]  /*5250*/  LDCU UR15, c[0x0][0xb0c] ;  /* 0x00016180ff0f77ac */ /* 0x000f220008000800 */
[----:B------:R-:W4:Y:S06]  /*5260*/  LDCU UR40, c[0x0][0xb20] ;  /* 0x00016400ff2877ac */ /* 0x000f2c0008000800 */
[----:B------:R-:W1:Y:S01]  /*5270*/  LDC.64 R4, c[0x0][0x890] ;  /* 0x00022400ff047b82 */ /* 0x000e620000000a00 */
[----:B------:R-:W3:Y:S01]  /*5280*/  LDCU UR4, c[0x0][0xb30] ;  /* 0x00016600ff0477ac */ /* 0x000ee20008000800 */
[----:B------:R-:W-:Y:S01]  /*5290*/  UMOV UR29, 0x400 ;  /* 0x00000400001d7882 */ /* 0x000fe20000000000 */
[----:B------:R-:W-:-:S02]  /*52a0*/  UPLOP3.LUT UP3, UPT, UPT, UPT, UPT, 0x40, 0x4 ;  /* 0x000000000004789c */ /* 0x000fc40003f6e870 */
[----:B------:R-:W-:Y:S02]  /*52b0*/  ULEA UR29, UR6, UR29, 0x18 ;  /* 0x0000001d061d7291 */ /* 0x000fe4000f8ec0ff */
[----:B--2---:R-:W-:Y:S02]  /*52c0*/  UIMAD.WIDE.U32 UR6, UR36, UR32, URZ ;  /* 0x00000020240672a5 */ /* 0x004fe4000f8e00ff */
[----:B----4-:R-:W-:Y:S02]  /*52d0*/  UIMAD.WIDE.U32 UR8, UR31, UR35, URZ ;  /* 0x000000231f0872a5 */ /* 0x010fe4000f8e00ff */
[----:B------:R-:W-:Y:S02]  /*52e0*/  UISETP.GE.AND UP0, UPT, UR39, 0x1, UPT ;  /* 0x000000012700788c */ /* 0x000fe4000bf06270 */
[----:B------:R-:W-:Y:S01]  /*52f0*/  UISETP.NE.AND UP4, UPT, UR39, 0x1, UPT ;  /* 0x000000012700788c */ /* 0x000fe2000bf85270 */
[----:B------:R-:W-:Y:S02]  /*5300*/  UMOV UR6, UR7 ;  /* 0x0000000700067c82 */ /* 0x000fe40008000000 */
[----:B------:R-:W-:Y:S01]  /*5310*/  UMOV UR37, UR9 ;  /* 0x0000000900257c82 */ /* 0x000fe20008000000 */
[----:B------:R-:W2:Y:S01]  /*5320*/  LDCU.64 UR22, c[0x0][0xb28] ;  /* 0x00016500ff1677ac */ /* 0x000ea20008000a00 */
[----:B------:R-:W-:-:S02]  /*5330*/  UISETP.NE.AND UP6, UPT, UR15, 0x1, UPT ;  /* 0x000000010f00788c */ /* 0x000fc4000bfc5270 */
[----:B------:R-:W-:Y:S02]  /*5340*/  UISETP.NE.AND UP5, UPT, UR34, 0x1, UPT ;  /* 0x000000012200788c */ /* 0x000fe4000bfa5270 */
[----:B------:R-:W-:Y:S02]  /*5350*/  USHF.R.U32.HI UR38, URZ, UR33, UR6 ;  /* 0x00000021ff267299 */ /* 0x000fe40008011606 */
[----:B------:R-:W-:Y:S02]  /*5360*/  USHF.R.U32.HI UR37, URZ, UR40, UR37 ;  /* 0x00000028ff257299 */ /* 0x000fe40008011625 */
[----:B---3--:R-:W-:Y:S01]  /*5370*/  UISETP.NE.AND UP2, UPT, UR4, 0x1, UPT ;  /* 0x000000010400788c */ /* 0x008fe2000bf45270 */
[----:B------:R-:W-:-:S10]  /*5380*/  UMOV UR12, URZ ;  /* 0x000000ff000c7c82 */ /* 0x000fd40008000000 */
.L_x_98:
[C---:B------:R-:W-:Y:S02]  /*5390*/  LEA R12, R14.reuse, UR29, 0x3 ;  /* 0x0000001d0e0c7c11 */ /* 0x040fe4000f8e18ff */
[----:B------:R-:W-:Y:S02]  /*53a0*/  SHF.L.U32 R9, R13, 0x1f, RZ ;  /* 0x0000001f0d097819 */ /* 0x000fe400000006ff */
[----:B------:R-:W-:Y:S02]  /*53b0*/  LEA R10, R14, UR29, 0x4 ;  /* 0x0000001d0e0a7c11 */ /* 0x000fe4000f8e20ff */
[----:B------:R-:W3:Y:S02]  /*53c0*/  SYNCS.PHASECHK.TRANS64.TRYWAIT P0, [R12+URZ+0x80], R9 ;  /* 0x000080090c0075a7 */ /* 0x000ee400080011ff */
[----:B---34-:R-:W-:Y:S05]  /*53d0*/  @!P0 BRA `(.L_x_90) ;  /* 0x0000003c00e88947 */ /* 0x018fea0003800000 */
.L_x_167:
[----:B---3--:R-:W3:Y:S01]  /*53e0*/  LDS.128 R8, [R10+0x110] ;  /* 0x000110000a087984 */ /* 0x008ee20000000c00 */
[----:B------:R-:W-:Y:S01]  /*53f0*/  UISETP.GE.AND UP0, UPT, UR39, 0x1, UPT ;  /* 0x000000012700788c */ /* 0x000fe2000bf06270 */
[----:B------:R-:W-:Y:S01]  /*5400*/  @!PT LDS RZ, [RZ] ;  /* 0x00000000fffff984 */ /* 0x000fe20000000800 */
[----:B------:R-:W-:Y:S01]  /*5410*/  @!PT LDS RZ, [RZ] ;  /* 0x00000000fffff984 */ /* 0x000fe20000000800 */
[----:B------:R-:W-:Y:S01]  /*5420*/  @!PT LDS RZ, [RZ] ;  /* 0x00000000fffff984 */ /* 0x000fe20000000800 */
[----:B------:R-:W-:Y:S01]  /*5430*/  @!PT LDS RZ, [RZ] ;  /* 0x00000000fffff984 */ /* 0x000fe20000000800 */
[----:B------:R4:W-:Y:S06]  /*5440*/  MEMBAR.ALL.CTA ;  /* 0x0000000000007992 */ /* 0x0009ec0000008000 */
[----:B----4-:R-:W4:Y:S01]  /*5450*/  FENCE.VIEW.ASYNC.S ;  /* 0x00000000000073c6 */ /* 0x010f220000000000 */
[----:B---3--:R-:W-:Y:S11]  /*5460*/  LOP3.LUT P0, RZ, R10, 0x1, RZ, 0xc0, !PT ;  /* 0x000000010aff7812 */ /* 0x008ff6000780c0ff */
[----:B------:R-:W-:Y:S02]  /*5470*/  @!UPT UIADD3 URZ, UPT, UPT, URZ, URZ, URZ ;  /* 0x000000fffffff290 */ /* 0x000fe4000fffe0ff */
[----:B----4-:R-:W-:Y:S01]  /*5480*/  VOTEU.ANY UP1, P0 ;  /* 0x0000000000ff7886 */ /* 0x010fe20000020100 */
[----:B------:R-:W-:Y:S11]  /*5490*/  PLOP3.LUT P0, PT, PT, PT, UP1, 0x80, 0x8 ;  /* 0x000000000008781c */ /* 0x000ff60003f0f018 */
[----:B------:R-:W-:Y:S02]  /*54a0*/  @!UPT UIADD3 URZ, UPT, UPT, URZ, URZ, URZ ;  /* 0x000000fffffff290 */ /* 0x000fe4000fffe0ff */
[----:B------:R-:W-:Y:S02]  /*54b0*/  @P0 SHF.R.U32.HI R0, RZ, 0x10, R9 ;  /* 0x00000010ff000819 */ /* 0x000fe40000011609 */
[----:B------:R-:W-:Y:S02]  /*54c0*/  @P0 MOV R6, R8 ;  /* 0x0000000800060202 */ /* 0x000fe40000000f00 */
[----:B------:R-:W-:Y:S01]  /*54d0*/  @P0 R2UR UR4, R0 ;  /* 0x00000000000402ca */ /* 0x000fe200000e0000 */
[----:B------:R-:W-:Y:S01]  /*54e0*/  VIADD R0, R12, 0x90 ;  /* 0x000000900c007836 */ /* 0x000fe20000000000 */
[----:B------:R-:W-:Y:S02]  /*54f0*/  @P0 LOP3.LUT R8, R9, 0xffff, RZ, 0xc0, !PT ;  /* 0x0000ffff09080812 */ /* 0x000fe400078ec0ff */
[----:B------:R-:W-:Y:S02]  /*5500*/  @P0 R2UR UR6, R6 ;  /* 0x00000000060602ca */ /* 0x000fe400000e0000 */
[----:B------:R-:W-:Y:S02]  /*5510*/  PRMT R0, RZ, 0x654, R0 ;  /* 0x00000654ff007816 */ /* 0x000fe40000000000 */
[----:B------:R-:W-:Y:S02]  /*5520*/  @P0 R2UR UR5, R8 ;  /* 0x00000000080502ca */ /* 0x000fe400000e0000 */
[----:B------:R3:W-:Y:S03]  /*5530*/  SYNCS.ARRIVE.TRANS64.RED.A1T0 RZ, [R0+URZ], RZ ;  /* 0x000000ff00ff79a7 */ /* 0x0007e600081004ff */
[----:B------:R-:W-:Y:S04]  /*5540*/  @UP1 UMOV UR30, UR4 ;  /* 0x00000004001e1c82 */ /* 0x000fe80008000000 */
[----:B------:R-:W-:Y:S04]  /*5550*/  @UP1 UMOV UR14, UR6 ;  /* 0x00000006000e1c82 */ /* 0x000fe80008000000 */
[----:B------:R-:W-:Y:S01]  /*5560*/  @UP1 UMOV UR13, UR5 ;  /* 0x00000005000d1c82 */ /* 0x000fe20008000000 */
[----:B------:R-:W-:Y:S05]  /*5570*/  BRA.U !UP0, `(.L_x_91) ;  /* 0x0000000108a47547 */ /* 0x000fea000b800000 */
[----:B------:R-:W-:Y:S02]  /*5580*/  UIMAD.WIDE.U32 UR8, UR13, UR35, URZ ;  /* 0x000000230d0872a5 */ /* 0x000fe4000f8e00ff */
[----:B------:R-:W-:Y:S02]  /*5590*/  UIMAD.WIDE.U32 UR10, UR14, UR32, URZ ;  /* 0x000000200e0a72a5 */ /* 0x000fe4000f8e00ff */
[----:B------:R-:W-:Y:S02]  /*55a0*/  USEL UR4, UR31, UR37, !UP5 ;  /* 0x000000251f047287 */ /* 0x000fe4000e800000 */
[----:B------:R-:W-:Y:S02]  /*55b0*/  USEL UR7, UR36, UR38, !UP6 ;  /* 0x0000002624077287 */ /* 0x000fe4000f000000 */
[----:B--2---:R-:W-:Y:S02]  /*55c0*/  UIMAD.WIDE.U32 UR16, UR4, UR22, URZ ;  /* 0x00000016041072a5 */ /* 0x004fe4000f8e00ff */
[----:B------:R-:W-:Y:S01]  /*55d0*/  UIMAD.WIDE.U32 UR18, UR7, UR22, URZ ;  /* 0x00000016071272a5 */ /* 0x000fe2000f8e00ff */
[----:B------:R-:W-:Y:S02]  /*55e0*/  UMOV UR5, UR9 ;  /* 0x0000000900057c82 */ /* 0x000fe40008000000 */
[----:B------:R-:W-:Y:S03]  /*55f0*/  USHF.R.U32.HI UR6, URZ, UR40, UR5 ;  /* 0x00000028ff067299 */ /* 0x000fe60008011605 */
[----:B------:R-:W-:Y:S01]  /*5600*/  UMOV UR5, UR11 ;  /* 0x0000000b00057c82 */ /* 0x000fe20008000000 */
[----:B------:R-:W-:Y:S02]  /*5610*/  USEL UR6, UR13, UR6, !UP5 ;  /* 0x000000060d067287 */ /* 0x000fe4000e800000 */
[----:B------:R-:W-:Y:S02]  /*5620*/  USHF.R.U32.HI UR8, URZ, UR33, UR5 ;  /* 0x00000021ff087299 */ /* 0x000fe40008011605 */
[----:B------:R-:W-:Y:S01]  /*5630*/  UIMAD.WIDE.U32 UR10, UR6, UR22, URZ ;  /* 0x00000016060a72a5 */ /* 0x000fe2000f8e00ff */
[----:B------:R-:W-:Y:S02]  /*5640*/  UMOV UR5, UR17 ;  /* 0x0000001100057c82 */ /* 0x000fe40008000000 */
[----:B------:R-:W-:Y:S03]  /*5650*/  @UP4 USHF.R.U32.HI UR4, URZ, UR23, UR5 ;  /* 0x00000017ff044299 */ /* 0x000fe60008011605 */
[----:B------:R-:W-:Y:S01]  /*5660*/  UMOV UR5, UR19 ;  /* 0x0000001300057c82 */ /* 0x000fe20008000000 */
[----:B------:R-:W-:Y:S02]  /*5670*/  UIMAD UR4, UR39, UR4, URZ ;  /* 0x00000004270472a4 */ /* 0x000fe4000f8e02ff */
[----:B------:R-:W-:Y:S02]  /*5680*/  @UP4 USHF.R.U32.HI UR7, URZ, UR23, UR5 ;  /* 0x00000017ff074299 */ /* 0x000fe40008011605 */
[----:B------:R-:W-:Y:S02]  /*5690*/  USEL UR5, UR14, UR8, !UP6 ;  /* 0x000000080e057287 */ /* 0x000fe4000f000000 */
[----:B------:R-:W-:Y:S02]  /*56a0*/  UIMAD UR8, UR39, UR7, URZ ;  /* 0x00000007270872a4 */ /* 0x000fe4000f8e02ff */
[----:B------:R-:W-:Y:S03]  /*56b0*/  UISETP.GE.AND UP0, UPT, UR6, UR4, UPT ;  /* 0x000000040600728c */ /* 0x000fe6000bf06270 */
[----:B------:R-:W-:Y:S01]  /*56c0*/  UMOV UR4, UR11 ;  /* 0x0000000b00047c82 */ /* 0x000fe20008000000 */
[----:B------:R-:W-:Y:S02]  /*56d0*/  UISETP.GE.OR UP0, UPT, UR5, UR8, UP0 ;  /* 0x000000080500728c */ /* 0x000fe40008706670 */
[----:B------:R-:W-:Y:S02]  /*56e0*/  USHF.R.U32.HI UR4, URZ, UR23, UR4 ;  /* 0x00000017ff047299 */ /* 0x000fe40008011604 */
[----:B------:R-:W-:Y:S02]  /*56f0*/  UIMAD.WIDE.U32 UR8, UR5, UR22, URZ ;  /* 0x00000016050872a5 */ /* 0x000fe4000f8e00ff */
[----:B------:R-:W-:Y:S04]  /*5700*/  USEL UR10, UR6, UR4, !UP4 ;  /* 0x00000004060a7287 */ /* 0x000fe8000e000000 */
[----:B------:R-:W-:Y:S01]  /*5710*/  UIADD3 UR11, UPT, UPT, -UR10, URZ, URZ ;  /* 0x000000ff0a0b7290 */ /* 0x000fe2000fffe1ff */
[----:B------:R-:W-:Y:S02]  /*5720*/  @!UP0 UMOV UR4, UR9 ;  /* 0x0000000900048c82 */ /* 0x000fe40008000000 */
[----:B------:R-:W-:Y:S02]  /*5730*/  @!UP0 USHF.R.U32.HI UR4, URZ, UR23, UR4 ;  /* 0x00000017ff048299 */ /* 0x000fe40008011604 */
[----:B------:R-:W-:Y:S02]  /*5740*/  UIMAD UR8, UR39, UR11, UR6 ;  /* 0x0000000b270872a4 */ /* 0x000fe4000f8e0206 */
[----:B------:R-:W-:Y:S04]  /*5750*/  @!UP0 USEL UR4, UR5, UR4, !UP4 ;  /* 0x0000000405048287 */ /* 0x000fe8000e000000 */
[----:B------:R-:W-:Y:S02]  /*5760*/  @!UP0 UIMAD UR7, UR7, UR8, UR4 ;  /* 0x00000008070782a4 */ /* 0x000fe4000f8e0204 */
[----:B------:R-:W-:Y:S02]  /*5770*/  @!UP0 UIADD3 UR9, UPT, UPT, UR10, -UR4, URZ ;  /* 0x800000040a098290 */ /* 0x000fe4000fffe0ff */
[----:B------:R-:W-:Y:S02]  /*5780*/  UIADD3 UR8, UPT, UPT, -UR6, URZ, URZ ;  /* 0x000000ff06087290 */ /* 0x000fe4000fffe1ff */
[----:B------:R-:W-:Y:S02]  /*5790*/  UIADD3 UR4, UPT, UPT, -UR5, URZ, URZ ;  /* 0x000000ff05047290 */ /* 0x000fe4000fffe1ff */
[----:B------:R-:W-:Y:S03]  /*57a0*/  @!UP0 UIMAD UR6, UR9, UR39, UR5 ;  /* 0x00000027090682a4 */ /* 0x000fe6000f8e0205 */
[----:B------:R-:W-:Y:S01]  /*57b0*/  @!UP0 UMOV UR5, UR7 ;  /* 0x0000000700058c82 */ /* 0x000fe20008000000 */
[----:B------:R-:W-:Y:S02]  /*57c0*/  UIMAD UR7, UR15, UR4, UR14 ;  /* 0x000000040f0772a4 */ /* 0x000fe4000f8e020e */
[----:B------:R-:W-:Y:S02]  /*57d0*/  UIMAD UR4, UR34, UR8, UR13 ;  /* 0x00000008220472a4 */ /* 0x000fe4000f8e020d */
[----:B------:R-:W-:Y:S02]  /*57e0*/  UIMAD UR14, UR5, UR15, UR7 ;  /* 0x0000000f050e72a4 */ /* 0x000fe4000f8e0207 */
[----:B------:R-:W-:Y:S11]  /*57f0*/  UIMAD UR13, UR6, UR34, UR4 ;  /* 0x00000022060d72a4 */ /* 0x000ff6000f8e0204 */
[----:B------:R-:W-:Y:S01]  /*5800*/  @!UPT UIADD3 URZ, UPT, UPT, URZ, URZ, URZ ;  /* 0x000000fffffff290 */ /* 0x000fe2000fffe0ff */
.L_x_91:
[----:B------:R-:W4:Y:S01]  /*5810*/  @!UP2 LDCU.128 UR8, c[0x0][0xb10] ;  /* 0x00016200ff08a7ac */ /* 0x000f220008000c00 */
[C---:B-1----:R-:W-:Y:S02]  /*5820*/  ISETP.NE.U32.AND P1, PT, R4.reuse, RZ, PT ;  /* 0x000000ff0400720c */ /* 0x042fe40003f25070 */
[----:B------:R-:W-:Y:S02]  /*5830*/  ISETP.NE.U32.AND P0, PT, R4, RZ, PT ;  /* 0x000000ff0400720c */ /* 0x000fe40003f05070 */
[C---:B------:R-:W-:Y:S02]  /*5840*/  ISETP.NE.AND.EX P1, PT, R5.reuse, RZ, PT, P1 ;  /* 0x000000ff0500720c */ /* 0x040fe40003f25310 */
[----:B------:R-:W-:Y:S01]  /*5850*/  ISETP.NE.AND.EX P0, PT, R5, RZ, PT, P0 ;  /* 0x000000ff0500720c */ /* 0x000fe20003f05300 */
[----:B------:R-:W1:Y:S01]  /*5860*/  @!UP2 LDCU UR5, c[0x0][0xb0c] ;  /* 0x00016180ff05a7ac */ /* 0x000e620008000800 */
[----:B------:R-:W-:Y:S02]  /*5870*/  USHF.L.U32 UR26, UR21, 0x6, URZ ;  /* 0x00000006151a7899 */ /* 0x000fe400080006ff */
[----:B------:R-:W-:Y:S02]  /*5880*/  USHF.L.U32 UR27, UR20, 0x6, URZ ;  /* 0x00000006141b7899 */ /* 0x000fe400080006ff */
[----:B----4-:R-:W-:Y:S07]  /*5890*/  UIMAD.WIDE.U32 UR6, UR14, UR8, URZ ;  /* 0x000000080e0672a5 */ /* 0x010fee000f8e00ff */
[----:B------:R-:W-:Y:S01]  /*58a0*/  @!UP2 UMOV UR4, UR7 ;  /* 0x000000070004ac82 */ /* 0x000fe20008000000 */
[----:B-1----:R-:W-:Y:S02]  /*58b0*/  @!UP2 UISETP.NE.AND UP0, UPT, UR5, 0x1, UPT ;  /* 0x000000010500a88c */ /* 0x002fe4000bf05270 */
[----:B------:R-:W-:Y:S02]  /*58c0*/  @!UP2 USHF.R.U32.HI UR4, URZ, UR9, UR4 ;  /* 0x00000009ff04a299 */ /* 0x000fe40008011604 */
[----:B------:R-:W-:Y:S02]  /*58d0*/  UIMAD.WIDE.U32 UR6, UR13, UR11, URZ ;  /* 0x0000000b0d0672a5 */ /* 0x000fe4000f8e00ff */
[----:B------:R-:W-:Y:S02]  /*58e0*/  @!UP2 USEL UR8, UR14, UR4, !UP0 ;  /* 0x000000040e08a287 */ /* 0x000fe4000c000000 */
[----:B------:R-:W-:Y:S03]  /*58f0*/  @!UP2 UISETP.NE.AND UP0, UPT, UR10, 0x1, UPT ;  /* 0x000000010a00a88c */ /* 0x000fe6000bf05270 */
[----:B------:R-:W-:Y:S02]  /*5900*/  @!UP2 UMOV UR6, UR7 ;  /* 0x000000070006ac82 */ /* 0x000fe40008000000 */
[----:B------:R-:W1:Y:S02]  /*5910*/  @!UP2 LDCU UR4, c[0x0][0xb20] ;  /* 0x00016400ff04a7ac */ /* 0x000e640008000800 */
[----:B-1----:R-:W-:Y:S04]  /*5920*/  @!UP2 USHF.R.U32.HI UR6, URZ, UR4, UR6 ;  /* 0x00000004ff06a299 */ /* 0x002fe80008011606 */
[----:B------:R-:W-:Y:S04]  /*5930*/  @!UP2 USEL UR6, UR13, UR6, !UP0 ;  /* 0x000000060d06a287 */ /* 0x000fe8000c000000 */
[----:B------:R-:W-:Y:S02]  /*5940*/  @!UP2 UIADD3 UR4, UPT, UPT, -UR8, UR6, URZ ;  /* 0x000000060804a290 */ /* 0x000fe4000fffe1ff */
[----:B------:R-:W-:Y:S02]  /*5950*/  @!UP2 UIADD3 UR6, UPT, UPT, UR8, -UR6, URZ ;  /* 0x800000060806a290 */ /* 0x000fe4000fffe0ff */
[----:B------:R-:W-:Y:S02]  /*5960*/  @!UP2 UIMAD UR14, UR4, UR5, UR14 ;  /* 0x00000005040ea2a4 */ /* 0x000fe4000f8e020e */
[----:B------:R-:W-:Y:S01]  /*5970*/  @!UP2 UIMAD UR13, UR6, UR10, UR13 ;  /* 0x0000000a060da2a4 */ /* 0x000fe2000f8e020d */
[----:B------:R-:W-:Y:S11]  /*5980*/  BRA.U UP3, `(.L_x_92) ;  /* 0x0000000103107547 */ /* 0x000ff6000b800000 */
[----:B---3--:R-:W-:Y:S04]  /*5990*/  MOV R0, UR53 ;  /* 0x0000003500007c02 */ /* 0x008fe80008000f00 */
[----:B------:R-:W-:Y:S04]  /*59a0*/  SHF.L.U32 R9, R0, 0x1f, RZ ;  /* 0x0000001f00097819 */ /* 0x000fe800000006ff */
[----:B------:R-:W1:Y:S02]  /*59b0*/  SYNCS.PHASECHK.TRANS64.TRYWAIT P2, [UR29+0x78], R9 ;  /* 0x00007809ff0075a7 */ /* 0x000e64000804111d */
[----:B-1----:R-:W-:Y:S05]  /*59c0*/  @!P2 BRA `(.L_x_93) ;  /* 0x000000380080a947 */ /* 0x002fea0003800000 */
.L_x_92:
[----:B------:R-:W-:Y:S05]  /*59d0*/  @!P1 BRA `(.L_x_94) ;  /* 0x0000000000309947 */ /* 0x000fea0003800000 */
[----:B------:R-:W-:Y:S01]  /*59e0*/  ISETP.NE.U32.AND P1, PT, R2, RZ, PT ;  /* 0x000000ff0200720c */ /* 0x000fe20003f25070 */
[----:B------:R-:W4:Y:S01]  /*59f0*/  LDCU.64 UR4, c[0x0][0x358] ;  /* 0x00006b00ff0477ac */ /* 0x000f220008000a00 */
[----:B------:R-:W-:Y:S02]  /*5a00*/  IMAD.MOV.U32 R60, RZ, RZ, 0x1 ;  /* 0x00000001ff3c7424 */ /* 0x000fe400078e00ff */
[----:B------:R-:W-:Y:S11]  /*5a10*/  ISETP.NE.AND.EX P1, PT, R3, RZ, PT, P1 ;  /* 0x000000ff0300720c */ /* 0x000ff60003f25310 */
[----:B------:R-:W-:Y:S02]  /*5a20*/  @!UPT UIADD3 URZ, UPT, UPT, URZ, URZ, URZ ;  /* 0x000000fffffff290 */ /* 0x000fe4000fffe0ff */
[----:B-1----:R-:W1:Y:S01]  /*5a30*/  @P1 LDC.64 R8, c[0x0][0x888] ;  /* 0x00022200ff081b82 */ /* 0x002e620000000a00 */
[----:B---3--:R-:W-:Y:S04]  /*5a40*/  @P1 IMAD R0, R4, UR60, RZ ;  /* 0x0000003c04001c24 */ /* 0x008fe8000f8e02ff */
[----:B-1----:R-:W-:Y:S04]  /*5a50*/  @P1 IMAD.WIDE R8, R0, 0x4, R8 ;  /* 0x0000000400081825 */ /* 0x002fe800078e0208 */
[----:B------:R-:W-:Y:S01]  /*5a60*/  HFMA2 R0, -RZ, RZ, 0, 5.9604644775390625e-08 ;  /* 0x00000001ff007431 */ /* 0x000fe200000001ff */
[----:B----45:R4:W5:Y:S04]  /*5a70*/  @P1 LDG.E R27, desc[UR4][R8.64] ;  /* 0x00000004081b1981 */ /* 0x030968000c1e1900 */
[----:B------:R-:W-:Y:S01]  /*5a80*/  @!P1 PRMT R60, R0, 0x7610, R60 ;  /* 0x00007610003c9816 */ /* 0x000fe2000000003c */
[----:B----4-:R-:W1:Y:S06]  /*5a90*/  @!P1 LDC R27, c[0x0][0x880] ;  /* 0x00022000ff1b9b82 */ /* 0x010e6c0000000800 */
.L_x_94:
[----:B-1---5:R-:W-:Y:S01]  /*5aa0*/  @!P0 FSETP.EQ.AND P1, PT, R27, RZ, PT ;  /* 0x000000ff1b00820b */ /* 0x022fe20003f22000 */
[----:B------:R-:W-:Y:S01]  /*5ab0*/  @!UPT UIADD3 URZ, UPT, UPT, URZ, URZ, URZ ;  /* 0x000000fffffff290 */ /* 0x000fe2000fffe0ff */
[----:B------:R-:W-:Y:S11]  /*5ac0*/  @!P0 BRA `(.L_x_95) ;  /* 0x0000000000188947 */ /* 0x000ff60003800000 */
[----:B------:R-:W-:Y:S02]  /*5ad0*/  LOP3.LUT P0, RZ, R60, 0xff, RZ, 0xc0, !PT ;  /* 0x000000ff3cff7812 */ /* 0x000fe4000780c0ff */
[----:B------:R-:W-:Y:S04]  /*5ae0*/  ISETP.NE.U32.AND P1, PT, R2, RZ, PT ;  /* 0x000000ff0200720c */ /* 0x000fe80003f25070 */
[----:B------:R-:W-:Y:S04]  /*5af0*/  ISETP.NE.AND.EX P1, PT, R3, RZ, PT, P1 ;  /* 0x000000ff0300720c */ /* 0x000fe80003f25310 */
[----:B------:R-:W-:Y:S03]  /*5b00*/  PLOP3.LUT P1, PT, P1, PT, PT, 0x8, 0x80 ;  /* 0x000000000080781c */ /* 0x000fe60000f2e170 */
[----:B------:R-:W-:Y:S11]  /*5b10*/  @P0 FSETP.EQ.AND P1, PT, R27, RZ, PT ;  /* 0x000000ff1b00020b */ /* 0x000ff60003f22000 */
[----:B------:R-:W-:Y:S02]  /*5b20*/  @!UPT UIADD3 URZ, UPT, UPT, URZ, URZ, URZ ;  /* 0x000000fffffff290 */ /* 0x000fe4000fffe0ff */
.L_x_95:
[----:B------:R-:W-:Y:S01]  /*5b30*/  ULEA UR4, UR12, UR29, 0x3 ;  /* 0x0000001d0c047291 */ /* 0x000fe2000f8e18ff */
[----:B------:R-:W-:Y:S02]  /*5b40*/  SHF.L.U32 R9, R15, 0x1f, RZ ;  /* 0x0000001f0f097819 */ /* 0x000fe400000006ff */
[----:B------:R-:W-:Y:S04]  /*5b50*/  ELECT P0, URZ, PT ;  /* 0x0000000000ff782f */ /* 0x000fe80003800000 */
[----:B------:R-:W-:Y:S02]  /*5b60*/  PLOP3.LUT P1, PT, P1, P0, PT, 0xf2, 0x2f ;  /* 0x00000000002f781c */ /* 0x000fe40000f21e72 */
[----:B------:R-:W1:Y:S11]  /*5b70*/  SYNCS.PHASECHK.TRANS64.TRYWAIT P2, [UR4+0x58], R9 ;  /* 0x00005809ff0075a7 */ /* 0x000e760008041104 */
[----:B------:R-:W-:Y:S05]  /*5b80*/  @!P1 IADD3 R8, P0, PT, R16, 0x580, RZ ;  /* 0x0000058010089810 */ /* 0x000fea0007f1e0ff */
[----:B------:R-:W-:Y:S01]  /*5b90*/  @!P1 IMAD.X R6, RZ, RZ, R17, P0 ;  /* 0x000000ffff069224 */ /* 0x000fe200000e0611 */
[----:B-1----:R-:W-:Y:S07]  /*5ba0*/  @!P2 BRA `(.L_x_96) ;  /* 0x000000380020a947 */ /* 0x002fee0003800000 */
.L_x_170:
[----:B------:R-:W-:Y:S01]  /*5bb0*/  @!P1 R2UR UR6, R6 ;  /* 0x00000000060692ca */ /* 0x000fe200000e0000 */
[----:B------:R-:W-:Y:S01]  /*5bc0*/  UIADD3 UR5, UPT, UPT, UR12, 0x1, URZ ;  /* 0x000000010c057890 */ /* 0x000fe2000fffe0ff */
[----:B------:R-:W-:Y:S01]  /*5bd0*/  @!P1 R2UR UR7, R8 ;  /* 0x00000000080792ca */ /* 0x000fe200000e0000 */
[----:B------:R-:W-:Y:S01]  /*5be0*/  UIADD3 UR25, UPT, UPT, UR4, 0x40, URZ ;  /* 0x0000004004197890 */ /* 0x000fe2000fffe0ff */
[----:B------:R-:W-:Y:S01]  /*5bf0*/  R2UR UR11, R64 ;  /* 0x00000000400b72ca */ /* 0x000fe200000e0000 */
[----:B------:R-:W-:Y:S01]  /*5c00*/  UISETP.NE.AND UP0, UPT, UR5, 0x3, UPT ;  /* 0x000000030500788c */ /* 0x000fe2000bf05270 */
[----:B-1-3--:R-:W-:Y:S01]  /*5c10*/  @!P1 IMAD.MOV.U32 R0, RZ, RZ, 0x2000 ;  /* 0x00002000ff009424 */ /* 0x00afe200078e00ff */
[----:B------:R-:W-:Y:S01]  /*5c20*/  UMOV UR18, 0x0 ;  /* 0x0000000000127882 */ /* 0x000fe20000000000 */
[----:B------:R-:W-:Y:S01]  /*5c30*/  UMOV UR19, 0x10000000 ;  /* 0x1000000000137882 */ /* 0x000fe20000000000 */
[----:B------:R-:W-:Y:S01]  /*5c40*/  USEL UR21, UR5, URZ, UP0 ;  /* 0x000000ff05157287 */ /* 0x000fe20008000000 */
[----:B------:R-:W-:Y:S01]  /*5c50*/  VIADD R14, R14, 0x1 ;  /* 0x000000010e0e7836 */ /* 0x000fe20000000000 */
[----:B------:R-:W-:Y:S02]  /*5c60*/  USEL UR9, URZ, 0x1, UP0 ;  /* 0x00000001ff097887 */ /* 0x000fe40008000000 */
[----:B------:R-:W-:Y:S01]  /*5c70*/  VOTEU.ALL UP0, P1 ;  /* 0x0000000000ff7886 */ /* 0x000fe20000800000 */
[----:B------:R-:W-:Y:S01]  /*5c80*/  IMAD.U32 R9, RZ, RZ, UR6 ;  /* 0x00000006ff097e24 */ /* 0x000fe2000f8e00ff */
[----:B------:R-:W-:Y:S01]  /*5c90*/  UMOV UR28, UR60 ;  /* 0x0000003c001c7c82 */ /* 0x000fe20008000000 */
[----:B------:R-:W-:Y:S01]  /*5ca0*/  IMAD.U32 R8, RZ, RZ, UR7 ;  /* 0x00000007ff087e24 */ /* 0x000fe2000f8e00ff */
[----:B------:R-:W-:Y:S01]  /*5cb0*/  UPRMT UR16, UR11, 0x654, UR25 ;  /* 0x000006540b107896 */ /* 0x000fe20008000019 */
[----:B------:R-:W-:Y:S01]  /*5cc0*/  LOP3.LUT R15, R15, UR9, RZ, 0x3c, !PT ;  /* 0x000000090f0f7c12 */ /* 0x000fe2000f8e3cff */
[----:B------:R-:W-:Y:S01]  /*5cd0*/  @!UP0 ULEA UR5, UR12, UR29, 0xd ;  /* 0x0000001d0c058291 */ /* 0x000fe2000f8e68ff */
[----:B------:R-:W-:Y:S01]  /*5ce0*/  @!P1 R2UR UR7, R9 ;  /* 0x00000000090792ca */ /* 0x000fe200000e0000 */
[----:B------:R-:W-:Y:S01]  /*5cf0*/  @!UP0 UIADD3 UR10, UPT, UPT, UR26, 0x20, URZ ;  /* 0x000000201a0a8890 */ /* 0x000fe2000fffe0ff */
[----:B------:R-:W-:Y:S01]  /*5d00*/  @!P1 R2UR UR6, R8 ;  /* 0x00000000080692ca */ /* 0x000fe200000e0000 */
[----:B------:R-:W-:Y:S01]  /*5d10*/  @!UP0 UIADD3 UR24, UPT, UPT, UR5, 0x200, URZ ;  /* 0x0000020005188890 */ /* 0x000fe2000fffe0ff */
[----:B------:R-:W-:Y:S01]  /*5d20*/  SHF.L.U32 R6, R15, 0x1f, RZ ;  /* 0x0000001f0f067819 */ /* 0x000fe200000006ff */
[----:B------:R-:W-:Y:S01]  /*5d30*/  @!UP0 UIADD3 UR8, UPT, UPT, UR5, 0x1200, URZ ;  /* 0x0000120005088890 */ /* 0x000fe2000fffe0ff */
[----:B------:R-:W-:Y:S01]  /*5d40*/  VOTEU.ALL UP0, P1 ;  /* 0x0000000000ff7886 */ /* 0x000fe20000800000 */
[----:B------:R-:W-:Y:S01]  /*5d50*/  UMOV UR11, UR27 ;  /* 0x0000001b000b7c82 */ /* 0x000fe20008000000 */
[----:B------:R-:W-:Y:S01]  /*5d60*/  UMOV UR12, UR60 ;  /* 0x0000003c000c7c82 */ /* 0x000fe20008000000 */
[----:B------:R-:W-:Y:S01]  /*5d70*/  UMOV UR9, UR25 ;  /* 0x0000001900097c82 */ /* 0x000fe20008000000 */
[----:B------:R-:W-:Y:S05]  /*5d80*/  ULEA UR5, UR21, UR29, 0x3 ;  /* 0x0000001d15057291 */ /* 0x000fea000f8e18ff */
[----:B------:R1:W-:Y:S01]  /*5d90*/  @!UP0 UTMALDG.3D [UR24], [UR6], desc[UR18] ;  /* 0x00001218060085b4 */ /* 0x0003e20008011000 */
[----:B------:R-:W-:Y:S05]  /*5da0*/  VOTEU.ALL UP0, P1 ;  /* 0x0000000000ff7886 */ /* 0x000fea0000800000 */
[----:B------:R1:W-:Y:S01]  /*5db0*/  @!UP0 UTMALDG.3D [UR8], [UR6], desc[UR18] ;  /* 0x00001208060085b4 */ /* 0x0003e20008011000 */
[----:B------:R1:W-:Y:S01]  /*5dc0*/  @!P1 SYNCS.ARRIVE.TRANS64.RED.A0TR RZ, [UR4+0x40], R0 ;  /* 0x00004000ffff99a7 */ /* 0x0003e20008300404 */
[----:B------:R-:W-:Y:S01]  /*5dd0*/  SYNCS.ARRIVE.TRANS64.RED.A1T0 RZ, [UR16], RZ ;  /* 0x000000ffffff79a7 */ /* 0x000fe20008100410 */
[----:B------:R-:W3:Y:S02]  /*5de0*/  SYNCS.PHASECHK.TRANS64.TRYWAIT P0, [UR5+0x58], R6 ;  /* 0x00005806ff0075a7 */ /* 0x000ee40008001105 */
[----:B-1-3--:R-:W-:Y:S05]  /*5df0*/  @!P0 BRA `(.L_x_97) ;  /* 0x0000003400a48947 */ /* 0x00afea0003800000 */
.L_x_172:
[----:B------:R-:W-:Y:S01]  /*5e00*/  UIADD3 UR17, UPT, UPT, UR5, 0x40, URZ ;  /* 0x0000004005117890 */ /* 0x000fe2000fffe0ff */
[----:B-1----:R-:W-:Y:S01]  /*5e10*/  @!P1 IADD3 R6, P0, PT, R16, 0x580, RZ ;  /* 0x0000058010069810 */ /* 0x002fe20007f1e0ff */
[----:B------:R-:W-:Y:S01]  /*5e20*/  UPLOP3.LUT UP3, UPT, UPT, UPT, UPT, 0x80, 0x8 ;  /* 0x000000000008789c */ /* 0x000fe20003f6f070 */
[----:B------:R-:W-:Y:S01]  /*5e30*/  R2UR UR9, R64 ;  /* 0x00000000400972ca */ /* 0x000fe200000e0000 */
[----:B------:R-:W-:Y:S01]  /*5e40*/  UMOV UR24, 0x0 ;  /* 0x0000000000187882 */ /* 0x000fe20000000000 */
[----:B------:R-:W-:Y:S01]  /*5e50*/  @!P1 R2UR UR6, R6 ;  /* 0x00000000060692ca */ /* 0x000fe200000e0000 */
[----:B------:R-:W-:Y:S01]  /*5e60*/  @!P1 IMAD.X R0, RZ, RZ, R17, P0 ;  /* 0x000000ffff009224 */ /* 0x000fe200000e0611 */
[----:B------:R-:W-:Y:S01]  /*5e70*/  UMOV UR25, 0x10000000 ;  /* 0x1000000000197882 */ /* 0x000fe20000000000 */
[----:B------:R-:W-:Y:S01]  /*5e80*/  UMOV UR19, UR27 ;  /* 0x0000001b00137c82 */ /* 0x000fe20008000000 */
[----:B------:R-:W-:Y:S01]  /*5e90*/  UMOV UR20, UR60 ;  /* 0x0000003c00147c82 */ /* 0x000fe20008000000 */
[----:B------:R-:W-:Y:S01]  /*5ea0*/  UMOV UR11, UR27 ;  /* 0x0000001b000b7c82 */ /* 0x000fe20008000000 */
[----:B------:R-:W-:Y:S01]  /*5eb0*/  @!P1 R2UR UR4, R0 ;  /* 0x00000000000492ca */ /* 0x000fe200000e0000 */
[----:B------:R-:W-:Y:S01]  /*5ec0*/  UMOV UR12, UR60 ;  /* 0x0000003c000c7c82 */ /* 0x000fe20008000000 */
[----:B------:R-:W-:Y:S01]  /*5ed0*/  VOTEU.ALL UP0, P1 ;  /* 0x0000000000ff7886 */ /* 0x000fe20000800000 */
[----:B------:R-:W-:Y:S01]  /*5ee0*/  R2UR UR41, R62 ;  /* 0x000000003e2972ca */ /* 0x000fe200000e0000 */
[----:B------:R-:W-:Y:S01]  /*5ef0*/  UMOV UR60, UR30 ;  /* 0x0000001e003c7c82 */ /* 0x000fe20008000000 */
[----:B------:R-:W-:Y:S02]  /*5f00*/  R2UR UR28, R63 ;  /* 0x000000003f1c72ca */ /* 0x000fe400000e0000 */
[----:B------:R-:W-:Y:S01]  /*5f10*/  @!UP0 UIADD3 UR18, UPT, UPT, UR26, 0x10, URZ ;  /* 0x000000101a128890 */ /* 0x000fe2000fffe0ff */
[----:B------:R-:W-:Y:S01]  /*5f20*/  IMAD.U32 R8, RZ, RZ, UR6 ;  /* 0x00000006ff087e24 */ /* 0x000fe2000f8e00ff */
[----:B------:R-:W-:Y:S01]  /*5f30*/  @!UP0 UIADD3 UR10, UPT, UPT, UR26, 0x30, URZ ;  /* 0x000000301a0a8890 */ /* 0x000fe2000fffe0ff */
[----:B------:R-:W-:Y:S03]  /*5f40*/  ISETP.NE.AND P0, PT, R14, 0x2, PT ;  /* 0x000000020e00780c */ /* 0x000fe60003f05270 */
[----:B------:R-:W-:Y:S01]  /*5f50*/  IMAD.U32 R9, RZ, RZ, UR4 ;  /* 0x00000004ff097e24 */ /* 0x000fe2000f8e00ff */
[----:B------:R-:W-:Y:S01]  /*5f60*/  @!P1 R2UR UR6, R8 ;  /* 0x00000000080692ca */ /* 0x000fe200000e0000 */
[----:B------:R-:W-:Y:S01]  /*5f70*/  @!UP0 ULEA UR4, UR21, UR29, 0xd ;  /* 0x0000001d15048291 */ /* 0x000fe2000f8e68ff */
[----:B------:R-:W-:Y:S02]  /*5f80*/  SEL R0, RZ, 0x1, P0 ;  /* 0x00000001ff007807 */ /* 0x000fe40000000000 */
[----:B------:R-:W-:Y:S01]  /*5f90*/  @!P1 R2UR UR7, R9 ;  /* 0x00000000090792ca */ /* 0x000fe200000e0000 */
[----:B------:R-:W-:Y:S01]  /*5fa0*/  @!UP0 UIADD3 UR16, UPT, UPT, UR4, 0x200, URZ ;  /* 0x0000020004108890 */ /* 0x000fe2000fffe0ff */
[----:B------:R-:W-:Y:S01]  /*5fb0*/  LOP3.LUT R13, R13, R0, RZ, 0x3c, !PT ;  /* 0x000000000d0d7212 */ /* 0x000fe200078e3cff */
[----:B------:R-:W-:Y:S01]  /*5fc0*/  @!UP0 UIADD3 UR8, UPT, UPT, UR4, 0x1200, URZ ;  /* 0x0000120004088890 */ /* 0x000fe2000fffe0ff */
[----:B------:R-:W-:Y:S01]  /*5fd0*/  SEL R14, R14, RZ, P0 ;  /* 0x000000ff0e0e7207 */ /* 0x000fe20000000000 */
[----:B------:R-:W-:Y:S01]  /*5fe0*/  VOTEU.ALL UP0, P1 ;  /* 0x0000000000ff7886 */ /* 0x000fe20000800000 */
[----:B------:R-:W-:Y:S03]  /*5ff0*/  UPRMT UR4, UR9, 0x654, UR17 ;  /* 0x0000065409047896 */ /* 0x000fe60008000011 */
[----:B------:R-:W-:Y:S04]  /*6000*/  UMOV UR9, UR17 ;  /* 0x0000001100097c82 */ /* 0x000fe80008000000 */
[----:B------:R1:W-:Y:S01]  /*6010*/  @!UP0 UTMALDG.3D [UR16], [UR6], desc[UR24] ;  /* 0x00001810060085b4 */ /* 0x0003e20008011000 */
[----:B------:R-:W-:Y:S05]  /*6020*/  VOTEU.ALL UP0, P1 ;  /* 0x0000000000ff7886 */ /* 0x000fea0000800000 */
[----:B------:R3:W-:Y:S01]  /*6030*/  @!UP0 UTMALDG.3D [UR8], [UR6], desc[UR24] ;  /* 0x00001808060085b4 */ /* 0x0007e20008011000 */
[----:B------:R4:W-:Y:S01]  /*6040*/  @!P1 SYNCS.ARRIVE.TRANS64.RED.A0TR RZ, [UR5+0x40], R7 ;  /* 0x00004007ffff99a7 */ /* 0x0009e20008300405 */
[----:B------:R-:W-:Y:S01]  /*6050*/  SYNCS.ARRIVE.TRANS64.RED.A1T0 RZ, [UR4], RZ ;  /* 0x000000ffffff79a7 */ /* 0x000fe20008100404 */
[----:B------:R-:W-:Y:S02]  /*6060*/  UIADD3 UR4, UPT, UPT, UR21, 0x1, URZ ;  /* 0x0000000115047890 */ /* 0x000fe4000fffe0ff */
[----:B------:R-:W-:Y:S02]  /*6070*/  UIADD3 UR21, UPT, UPT, UR13, UR41, URZ ;  /* 0x000000290d157290 */ /* 0x000fe4000fffe0ff */
[----:B------:R-:W-:Y:S04]  /*6080*/  UISETP.NE.AND UP0, UPT, UR4, 0x3, UPT ;  /* 0x000000030400788c */ /* 0x000fe8000bf05270 */
[----:B------:R-:W-:Y:S02]  /*6090*/  USEL UR5, URZ, 0x1, UP0 ;  /* 0x00000001ff057887 */ /* 0x000fe40008000000 */
[----:B-1----:R-:W-:Y:S04]  /*60a0*/  UIADD3 UR20, UPT, UPT, UR14, UR28, URZ ;  /* 0x0000001c0e147290 */ /* 0x002fe8000fffe0ff */
[----:B------:R-:W-:Y:S01]  /*60b0*/  LOP3.LUT R15, R15, UR5, RZ, 0x3c, !PT ;  /* 0x000000050f0f7c12 */ /* 0x000fe2000f8e3cff */
[----:B---3--:R-:W-:Y:S01]  /*60c0*/  USEL UR12, UR4, URZ, UP0 ;  /* 0x000000ff040c7287 */ /* 0x008fe20008000000 */
[----:B------:R-:W-:Y:S11]  /*60d0*/  BRA.U UP1, `(.L_x_98) ;  /* 0xfffffff101ac7547 */ /* 0x000ff6000b83ffff */
[----:B------:R-:W-:Y:S01]  /*60e0*/  UIADD3 UR29, UPT, UPT, UR29, 0x58, URZ ;  /* 0x000000581d1d7890 */ /* 0x000fe2000fffe0ff */
[----:B------:R-:W-:-:S03]  /*60f0*/  SHF.L.U32 R3, R15, 0x1f, RZ ;  /* 0x0000001f0f037819 */ /* 0x000fc600000006ff */
[----:B------:R-:W-:-:S09]  /*6100*/  ULEA UR4, UR12, UR29, 0x3 ;  /* 0x0000001d0c047291 */ /* 0x000fd2000f8e18ff */
[----:B------:R-:W1:Y:S02]  /*6110*/  SYNCS.PHASECHK.TRANS64.TRYWAIT P0, [UR4], R3 ;  /* 0x00000003ff0075a7 */ /* 0x000e640008001104 */
[----:B-1----:R-:W-:Y:S05]  /*6120*/  @!P0 BRA `(.L_x_99) ;  /* 0x0000003000f08947 */ /* 0x002fea0003800000 */
.L_x_174:
        /* <DEDUP_REMOVED lines=9> */
.L_x_176:
        /* <DEDUP_REMOVED lines=8> */
.L_x_101:
[----:B-1----:R1:W3:Y:S02]  /*6240*/  SYNCS.PHASECHK.TRANS64.TRYWAIT P0, [R0+URZ], R3 ;  /* 0x00000003000075a7 */ /* 0x0022e400080011ff */
[----:B---3--:R-:W-:Y:S05]  /*6250*/  @!P0 NANOSLEEP.SYNCS 0x989680 ;  /* 0x009896800000895d */ /* 0x008fea0003900000 */
[----:B------:R-:W3:Y:S02]  /*6260*/  @!P0 SYNCS.PHASECHK.TRANS64 P0, [R0+URZ], R3 ;  /* 0x00000003000085a7 */ /* 0x000ee400080010ff */
[----:B--23--:R-:W-:Y:S05]  /*6270*/  @P0 EXIT ;  /* 0x000000000000094d */ /* 0x00cfea0003800000 */
[----:B------:R-:W-:Y:S05]  /*6280*/  BRA `(.L_x_101) ;  /* 0xfffffffc00ec7947 */ /* 0x000fea000383ffff */
.L_x_89:
[----:B------:R-:W-:-:S06]  /*6290*/  UISETP.GE.AND UP0, UPT, UR24, 0x4, UPT ;  /* 0x000000041800788c */ /* 0x000fcc000bf06270 */
[----:B------:R-:W-:-:S13]  /*62a0*/  PLOP3.LUT P0, PT, PT, PT, UP0, 0x80, 0x8 ;  /* 0x000000000008781c */ /* 0x000fda0003f0f008 */
[----:B-1----:R-:W-:Y:S05]  /*62b0*/  @!P0 EXIT ;  /* 0x000000000000894d */ /* 0x002fea0003800000 */
[----:B------:R-:W-:Y:S01]  /*62c0*/  BAR.SYNC.DEFER_BLOCKING 0x6, 0xa0 ;  /* 0x0182800000007b1d */ /* 0x000fe20000010000 */
[----:B------:R-:W-:Y:S01]  /*62d0*/  R2UR UR4, R64 ;  /* 0x00000000400472ca */ /* 0x000fe200000e0000 */
[C---:B------:R-:W-:Y:S01]  /*62e0*/  IMAD.SHL.U32 R5, R67.reuse, 0x10, RZ ;  /* 0x0000001043057824 */ /* 0x040fe200078e00ff */
[----:B------:R-:W-:Y:S01]  /*62f0*/  LOP3.LUT R73, R67, 0x60, RZ, 0xc0, !PT ;  /* 0x0000006043497812 */ /* 0x000fe200078ec0ff */
[----:B------:R-:W-:Y:S01]  /*6300*/  IMAD.SHL.U32 R6, R61, 0x200000, RZ ;  /* 0x002000003d067824 */ /* 0x000fe200078e00ff */
[----:B------:R-:W-:Y:S01]  /*6310*/  LOP3.LUT R68, R67, 0x2, RZ, 0xc0, !PT ;  /* 0x0000000243447812 */ /* 0x000fe200078ec0ff */
[----:B------:R-:W-:Y:S02]  /*6320*/  UMOV UR49, 0x400 ;  /* 0x0000040000317882 */ /* 0x000fe40000000000 */
[----:B------:R-:W1:Y:S01]  /*6330*/  LDC.64 R56, c[0x0][0x888] ;  /* 0x00022200ff387b82 */ /* 0x000e620000000a00 */
[----:B------:R-:W-:Y:S01]  /*6340*/  IMAD.SHL.U32 R7, R61, 0x200, RZ ;  /* 0x000002003d077824 */ /* 0x000fe200078e00ff */
[----:B------:R-:W-:Y:S01]  /*6350*/  LOP3.LUT R72, R5, 0x590, RZ, 0xc0, !PT ;  /* 0x0000059005487812 */ /* 0x000fe200078ec0ff */
[----:B------:R-:W-:Y:S01]  /*6360*/  IMAD.SHL.U32 R4, R67, 0x2, RZ ;  /* 0x0000000243047824 */ /* 0x000fe200078e00ff */
[----:B------:R-:W-:Y:S01]  /*6370*/  LOP3.LUT R5, R5, 0x60, RZ, 0xc0, !PT ;  /* 0x0000006005057812 */ /* 0x000fe200078ec0ff */
[C---:B------:R-:W-:Y:S01]  /*6380*/  IMAD.U32 R23, R67.reuse, 0x10000, RZ ;  /* 0x0001000043177824 */ /* 0x040fe200078e00ff */
[----:B------:R-:W-:Y:S01]  /*6390*/  LOP3.LUT R6, R6, 0x200000, RZ, 0xc0, !PT ;  /* 0x0020000006067812 */ /* 0x000fe200078ec0ff */
[----:B------:R-:W-:Y:S01]  /*63a0*/  ULEA UR49, UR4, UR49, 0x18 ;  /* 0x0000003104317291 */ /* 0x000fe2000f8ec0ff */
[----:B------:R-:W2:Y:S01]  /*63b0*/  LDC.64 R58, c[0x0][0x890] ;  /* 0x00022400ff3a7b82 */ /* 0x000ea20000000a00 */
[----:B------:R-:W-:Y:S01]  /*63c0*/  LOP3.LUT R67, R67, 0x4, RZ, 0xc0, !PT ;  /* 0x0000000443437812 */ /* 0x000fe200078ec0ff */
[----:B------:R-:W-:Y:S01]  /*63d0*/  HFMA2 R70, -RZ, RZ, 0, 0 ;  /* 0x00000000ff467431 */ /* 0x000fe200000001ff */
[----:B------:R-:W-:Y:S01]  /*63e0*/  LOP3.LUT R72, R72, 0x200, R7, 0xf8, !PT ;  /* 0x0000020048487812 */ /* 0x000fe200078ef807 */
[----:B------:R-:W-:Y:S01]  /*63f0*/  UIADD3 UR4, UPT, UPT, UR49, 0x200, URZ ;  /* 0x0000020031047890 */ /* 0x000fe2000fffe0ff */
[----:B------:R-:W-:Y:S01]  /*6400*/  LOP3.LUT R5, R5, 0xc, R4, 0xf8, !PT ;  /* 0x0000000c05057812 */ /* 0x000fe200078ef804 */
[----:B------:R-:W-:Y:S01]  /*6410*/  IMAD.MOV.U32 R22, RZ, RZ, RZ ;  /* 0x000000ffff167224 */ /* 0x000fe200078e00ff */
[----:B------:R-:W-:Y:S01]  /*6420*/  LOP3.LUT R23, R6, 0x400000, R23, 0xf8, !PT ;  /* 0x0040000006177812 */ /* 0x000fe200078ef817 */
[----:B------:R-:W3:Y:S01]  /*6430*/  LDC.64 R54, c[0x0][0x8b0] ;  /* 0x00022c00ff367b82 */ /* 0x000ee20000000a00 */
[----:B------:R-:W4:Y:S01]  /*6440*/  LDS R0, [UR49+0x130] ;  /* 0x00013031ff007984 */ /* 0x000f220008000800 */
[----:B------:R-:W-:Y:S01]  /*6450*/  IADD3 R71, PT, PT, -R67, 0x2, RZ ;  /* 0x0000000243477810 */ /* 0x000fe20007ffe1ff */
[----:B------:R-:W-:Y:S01]  /*6460*/  IMAD.MOV.U32 R66, RZ, RZ, RZ ;  /* 0x000000ffff427224 */ /* 0x000fe200078e00ff */
[----:B------:R-:W-:Y:S01]  /*6470*/  LOP3.LUT R72, R72, R5, RZ, 0xfc, !PT ;  /* 0x0000000548487212 */ /* 0x000fe200078efcff */
[----:B------:R-:W-:Y:S01]  /*6480*/  IMAD.MOV.U32 R69, RZ, RZ, RZ ;  /* 0x000000ffff457224 */ /* 0x000fe200078e00ff */
[----:B------:R-:W-:Y:S01]  /*6490*/  MOV R74, UR4 ;  /* 0x00000004004a7c02 */ /* 0x000fe20008000f00 */
[----:B------:R-:W-:Y:S01]  /*64a0*/  IMAD.MOV R68, RZ, RZ, -R68 ;  /* 0x000000ffff447224 */ /* 0x000fe200078e0a44 */
[----:B------:R-:W1:Y:S01]  /*64b0*/  LDC.64 R52, c[0x0][0x8a8] ;  /* 0x00022a00ff347b82 */ /* 0x000e620000000a00 */
[----:B------:R-:W-:Y:S01]  /*64c0*/  IMAD.MOV R67, RZ, RZ, -R67 ;  /* 0x000000ffff437224 */ /* 0x000fe200078e0a43 */
[----:B------:R-:W-:Y:S01]  /*64d0*/  LEA R72, R72, UR4, 0x2 ;  /* 0x0000000448487c11 */ /* 0x000fe2000f8e10ff */
[----:B------:R-:W-:Y:S01]  /*64e0*/  IMAD.SHL.U32 R71, R71, 0x10, RZ ;  /* 0x0000001047477824 */ /* 0x000fe200078e00ff */
[----:B------:R-:W1:Y:S01]  /*64f0*/  LDCU UR61, c[0x0][0x370] ;  /* 0x00006e00ff3d77ac */ /* 0x000e620008000800 */
[----:B------:R-:W-:Y:S01]  /*6500*/  UMOV UR52, 0x1 ;  /* 0x0000000100347882 */ /* 0x000fe20000000000 */
[----:B------:R-:W1:Y:S01]  /*6510*/  LDCU UR42, c[0x0][0xb0c] ;  /* 0x00016180ff2a77ac */ /* 0x000e620008000800 */
[----:B------:R-:W1:Y:S01]  /*6520*/  LDCU UR38, c[0x0][0xb30] ;  /* 0x00016600ff2677ac */ /* 0x000e620008000800 */
[----:B------:R-:W1:Y:S01]  /*6530*/  LDCU.64 UR54, c[0x0][0x888] ;  /* 0x00011100ff3677ac */ /* 0x000e620008000a00 */
[----:B------:R-:W1:Y:S01]  /*6540*/  LDCU.64 UR40, c[0x0][0xb28] ;  /* 0x00016500ff2877ac */ /* 0x000e620008000a00 */
[----:B------:R-:W1:Y:S01]  /*6550*/  LDCU.128 UR56, c[0x0][0xb10] ;  /* 0x00016200ff3877ac */ /* 0x000e620008000c00 */
[----:B------:R-:W1:Y:S01]  /*6560*/  LDCU UR53, c[0x0][0x374] ;  /* 0x00006e80ff3577ac */ /* 0x000e620008000800 */
[----:B----4-:R-:W-:Y:S01]  /*6570*/  IMAD.IADD R23, R0, 0x1, R23 ;  /* 0x0000000100177824 */ /* 0x010fe200078e0217 */
[----:B------:R-:W-:Y:S01]  /*6580*/  UMOV UR48, URZ ;  /* 0x000000ff00307c82 */ /* 0x000fe20008000000 */
[----:B------:R-:W-:Y:S01]  /*6590*/  UMOV UR51, URZ ;  /* 0x000000ff00337c82 */ /* 0x000fe20008000000 */
[----:B--2---:R-:W-:-:S05]  /*65a0*/  UMOV UR50, URZ ;  /* 0x000000ff00327c82 */ /* 0x004fca0008000000 */
.L_x_132:
[C---:B------:R-:W-:Y:S02]  /*65b0*/  LEA R3, R66.reuse, UR49, 0x3 ;  /* 0x0000003142037c11 */ /* 0x040fe4000f8e18ff */
[----:B------:R-:W-:Y:S02]  /*65c0*/  SHF.L.U32 R0, R69, 0x1f, RZ ;  /* 0x0000001f45007819 */ /* 0x000fe400000006ff */
[----:B-1----:R-:W-:Y:S02]  /*65d0*/  LEA R5, R66, UR49, 0x4 ;  /* 0x0000003142057c11 */ /* 0x002fe4000f8e20ff */
[----:B------:R-:W2:Y:S02]  /*65e0*/  SYNCS.PHASECHK.TRANS64.TRYWAIT P0, [R3+URZ+0x80], R0 ;  /* 0x00008000030075a7 */ /* 0x000ea400080011ff */
[----:B--2---:R-:W-:Y:S05]  /*65f0*/  @!P0 BRA `(.L_x_102) ;  /* 0x0000002c00ec8947 */ /* 0x004fea0003800000 */
.L_x_177:
        /* <DEDUP_REMOVED lines=8> */
[----:B----4-:R-:W-:Y:S11]  /*6680*/  LOP3.LUT P0, RZ, R6, 0x1, RZ, 0xc0, !PT ;  /* 0x0000000106ff7812 */ /* 0x010ff6000780c0ff */
[----:B------:R-:W-:Y:S02]  /*6690*/  @!UPT UIADD3 URZ, UPT, UPT, URZ, URZ, URZ ;  /* 0x000000fffffff290 */ /* 0x000fe4000fffe0ff */
[----:B-1----:R-:W-:Y:S01]  /*66a0*/  VOTEU.ANY UP1, P0 ;  /* 0x0000000000ff7886 */ /* 0x002fe20000020100 */
[----:B------:R-:W-:Y:S01]  /*66b0*/  PLOP3.LUT P0, PT, PT, PT, UP1, 0x80, 0x8 ;  /* 0x000000000008781c */ /* 0x000fe20003f0f018 */
[----:B------:R-:W-:Y:S11]  /*66c0*/  UP2UR UR63, UPR, URZ, 0x2 ;  /* 0x00000002ff3f7883 */ /* 0x000ff60008000000 */
[----:B------:R-:W-:Y:S01]  /*66d0*/  @!UPT UIADD3 URZ, UPT, UPT, URZ, URZ, URZ ;  /* 0x000000fffffff290 */ /* 0x000fe2000fffe0ff */
[----:B--2---:R-:W-:Y:S02]  /*66e0*/  @P0 SHF.R.U32.HI R0, RZ, 0x10, R5 ;  /* 0x00000010ff000819 */ /* 0x004fe40000011605 */
        /* <DEDUP_REMOVED lines=12> */
[----:B------:R-:W2:Y:S01]  /*67b0*/  LDCU UR12, c[0x0][0xb20] ;  /* 0x00016400ff0c77ac */ /* 0x000ea20008000800 */
[----:B------:R-:W-:Y:S02]  /*67c0*/  UIMAD.WIDE.U32 UR4, UR53, UR59, URZ ;  /* 0x0000003b350472a5 */ /* 0x000fe4000f8e00ff */
[----:B------:R-:W-:Y:S02]  /*67d0*/  UIMAD.WIDE.U32 UR6, UR61, UR56, URZ ;  /* 0x000000383d0672a5 */ /* 0x000fe4000f8e00ff */
[----:B------:R-:W-:Y:S02]  /*67e0*/  UISETP.NE.AND UP0, UPT, UR58, 0x1, UPT ;  /* 0x000000013a00788c */ /* 0x000fe4000bf05270 */
[----:B------:R-:W-:Y:S02]  /*67f0*/  UIMAD.WIDE.U32 UR8, UR36, UR59, URZ ;  /* 0x0000003b240872a5 */ /* 0x000fe4000f8e00ff */
[----:B------:R-:W-:Y:S02]  /*6800*/  UIMAD.WIDE.U32 UR10, UR37, UR56, URZ ;  /* 0x00000038250a72a5 */ /* 0x000fe4000f8e00ff */
[----:B------:R-:W-:Y:S02]  /*6810*/  UISETP.NE.AND UP1, UPT, UR42, 0x1, UPT ;  /* 0x000000012a00788c */ /* 0x000fe4000bf25270 */
[----:B------:R-:W-:Y:S01]  /*6820*/  UISETP.NE.AND UP2, UPT, UR39, 0x1, UPT ;  /* 0x000000012700788c */ /* 0x000fe2000bf45270 */
[----:B------:R-:W-:Y:S02]  /*6830*/  UMOV UR4, UR5 ;  /* 0x0000000500047c82 */ /* 0x000fe40008000000 */
[----:B--2---:R-:W-:Y:S03]  /*6840*/  USHF.R.U32.HI UR5, URZ, UR12, UR4 ;  /* 0x0000000cff057299 */ /* 0x004fe60008011604 */
[----:B------:R-:W-:Y:S02]  /*6850*/  UMOV UR4, UR7 ;  /* 0x0000000700047c82 */ /* 0x000fe40008000000 */
[----:B------:R-:W-:Y:S02]  /*6860*/  USHF.R.U32.HI UR7, URZ, UR57, UR4 ;  /* 0x00000039ff077299 */ /* 0x000fe40008011604 */
[----:B------:R-:W-:Y:S02]  /*6870*/  USEL UR4, UR53, UR5, !UP0 ;  /* 0x0000000535047287 */ /* 0x000fe4000c000000 */
[----:B------:R-:W-:Y:S01]  /*6880*/  USEL UR7, UR61, UR7, !UP1 ;  /* 0x000000073d077287 */ /* 0x000fe2000c800000 */
[----:B------:R-:W-:Y:S01]  /*6890*/  UMOV UR5, UR9 ;  /* 0x0000000900057c82 */ /* 0x000fe20008000000 */
[----:B------:R-:W-:Y:S02]  /*68a0*/  UIMAD.WIDE.U32 UR8, UR4, UR40, URZ ;  /* 0x00000028040872a5 */ /* 0x000fe4000f8e00ff */
[----:B------:R-:W-:Y:S03]  /*68b0*/  USHF.R.U32.HI UR6, URZ, UR12, UR5 ;  /* 0x0000000cff067299 */ /* 0x000fe60008011605 */
[----:B------:R-:W-:Y:S01]  /*68c0*/  UMOV UR5, UR11 ;  /* 0x0000000b00057c82 */ /* 0x000fe20008000000 */
[----:B------:R-:W-:Y:S02]  /*68d0*/  UIMAD.WIDE.U32 UR10, UR7, UR40, URZ ;  /* 0x00000028070a72a5 */ /* 0x000fe4000f8e00ff */
[----:B------:R-:W-:Y:S02]  /*68e0*/  USHF.R.U32.HI UR12, URZ, UR57, UR5 ;  /* 0x00000039ff0c7299 */ /* 0x000fe40008011605 */
[----:B------:R-:W-:Y:S01]  /*68f0*/  USEL UR6, UR36, UR6, !UP0 ;  /* 0x0000000624067287 */ /* 0x000fe2000c000000 */
[----:B------:R-:W-:Y:S02]  /*6900*/  UMOV UR5, UR9 ;  /* 0x0000000900057c82 */ /* 0x000fe40008000000 */
[----:B------:R-:W-:Y:S01]  /*6910*/  UMOV UR10, UR11 ;  /* 0x0000000b000a7c82 */ /* 0x000fe20008000000 */
[----:B------:R-:W-:Y:S02]  /*6920*/  @UP2 USHF.R.U32.HI UR4, URZ, UR41, UR5 ;  /* 0x00000029ff042299 */ /* 0x000fe40008011605 */
[----:B------:R-:W-:Y:S02]  /*6930*/  @UP2 USHF.R.U32.HI UR7, URZ, UR41, UR10 ;  /* 0x00000029ff072299 */ /* 0x000fe4000801160a */
[----:B------:R-:W-:Y:S02]  /*6940*/  UIMAD UR4, UR39, UR4, URZ ;  /* 0x00000004270472a4 */ /* 0x000fe4000f8e02ff */
[----:B------:R-:W-:Y:S02]  /*6950*/  UIMAD.WIDE.U32 UR10, UR6, UR40, URZ ;  /* 0x00000028060a72a5 */ /* 0x000fe4000f8e00ff */
[----:B------:R-:W-:Y:S02]  /*6960*/  USEL UR5, UR37, UR12, !UP1 ;  /* 0x0000000c25057287 */ /* 0x000fe4000c800000 */
[----:B------:R-:W-:Y:S02]  /*6970*/  UIMAD UR8, UR39, UR7, URZ ;  /* 0x00000007270872a4 */ /* 0x000fe4000f8e02ff */
[----:B------:R-:W-:Y:S03]  /*6980*/  UISETP.GE.AND UP0, UPT, UR6, UR4, UPT ;  /* 0x000000040600728c */ /* 0x000fe6000bf06270 */
[----:B------:R-:W-:Y:S01]  /*6990*/  UMOV UR4, UR11 ;  /* 0x0000000b00047c82 */ /* 0x000fe20008000000 */
[----:B------:R-:W-:Y:S02]  /*69a0*/  UISETP.GE.OR UP0, UPT, UR5, UR8, UP0 ;  /* 0x000000080500728c */ /* 0x000fe40008706670 */
[----:B------:R-:W-:Y:S02]  /*69b0*/  USHF.R.U32.HI UR4, URZ, UR41, UR4 ;  /* 0x00000029ff047299 */ /* 0x000fe40008011604 */
[----:B------:R-:W-:Y:S02]  /*69c0*/  UIMAD.WIDE.U32 UR8, UR5, UR40, URZ ;  /* 0x00000028050872a5 */ /* 0x000fe4000f8e00ff */
[----:B------:R-:W-:Y:S02]  /*69d0*/  USEL UR11, UR6, UR4, !UP2 ;  /* 0x00000004060b7287 */ /* 0x000fe4000d000000 */
[----:B------:R-:W-:Y:S02]  /*69e0*/  UIADD3 UR8, UPT, UPT, -UR5, URZ, URZ ;  /* 0x000000ff05087290 */ /* 0x000fe4000fffe1ff */
[----:B------:R-:W-:Y:S01]  /*69f0*/  UIADD3 UR10, UPT, UPT, -UR11, URZ, URZ ;  /* 0x000000ff0b0a7290 */ /* 0x000fe2000fffe1ff */
[----:B------:R-:W-:Y:S01]  /*6a00*/  @!UP0 UMOV UR4, UR9 ;  /* 0x0000000900048c82 */ /* 0x000fe20008000000 */
[----:B------:R-:W-:Y:S02]  /*6a10*/  UIADD3 UR9, UPT, UPT, -UR6, URZ, URZ ;  /* 0x000000ff06097290 */ /* 0x000fe4000fffe1ff */
[----:B------:R-:W-:Y:S02]  /*6a20*/  @!UP0 USHF.R.U32.HI UR4, URZ, UR41, UR4 ;  /* 0x00000029ff048299 */ /* 0x000fe40008011604 */
[----:B------:R-:W-:Y:S02]  /*6a30*/  UIMAD UR10, UR39, UR10, UR6 ;  /* 0x0000000a270a72a4 */ /* 0x000fe4000f8e0206 */
[----:B------:R-:W-:Y:S04]  /*6a40*/  @!UP0 USEL UR4, UR5, UR4, !UP2 ;  /* 0x0000000405048287 */ /* 0x000fe8000d000000 */
[----:B------:R-:W-:Y:S02]  /*6a50*/  @!UP0 UIMAD UR10, UR7, UR10, UR4 ;  /* 0x0000000a070a82a4 */ /* 0x000fe4000f8e0204 */
[----:B------:R-:W-:Y:S02]  /*6a60*/  @!UP0 UIADD3 UR11, UPT, UPT, UR11, -UR4, URZ ;  /* 0x800000040b0b8290 */ /* 0x000fe4000fffe0ff */
[----:B------:R-:W-:Y:S02]  /*6a70*/  UIMAD UR7, UR42, UR8, UR37 ;  /* 0x000000082a0772a4 */ /* 0x000fe4000f8e0225 */
[----:B------:R-:W-:Y:S02]  /*6a80*/  @!UP0 UIMAD UR6, UR11, UR39, UR5 ;  /* 0x000000270b0682a4 */ /* 0x000fe4000f8e0205 */
[----:B------:R-:W-:Y:S01]  /*6a90*/  UIMAD UR4, UR58, UR9, UR36 ;  /* 0x000000093a0472a4 */ /* 0x000fe2000f8e0224 */
[----:B------:R-:W-:Y:S02]  /*6aa0*/  @!UP0 UMOV UR5, UR10 ;  /* 0x0000000a00058c82 */ /* 0x000fe40008000000 */
[----:B------:R-:W-:Y:S02]  /*6ab0*/  UIMAD UR37, UR5, UR42, UR7 ;  /* 0x0000002a052572a4 */ /* 0x000fe4000f8e0207 */
[----:B------:R-:W-:Y:S11]  /*6ac0*/  UIMAD UR36, UR6, UR58, UR4 ;  /* 0x0000003a062472a4 */ /* 0x000ff6000f8e0204 */
[----:B------:R-:W-:Y:S01]  /*6ad0*/  @!UPT UIADD3 URZ, UPT, UPT, URZ, URZ, URZ ;  /* 0x000000fffffff290 */ /* 0x000fe2000fffe0ff */
.L_x_103:
[----:B------:R-:W-:Y:S01]  /*6ae0*/  UISETP.NE.AND UP0, UPT, UR38, 0x1, UPT ;  /* 0x000000012600788c */ /* 0x000fe2000bf05270 */
[----:B------:R-:W-:Y:S01]  /*6af0*/  R2UR UR11, R74 ;  /* 0x000000004a0b72ca */ /* 0x000fe200000e0000 */
[----:B------:R-:W-:Y:S01]  /*6b00*/  USHF.L.U32 UR46, UR20, 0x6, URZ ;  /* 0x00000006142e7899 */ /* 0x000fe200080006ff */
[----:B------:R-:W-:Y:S01]  /*6b10*/  IADD3 R66, PT, PT, R66, 0x1, RZ ;  /* 0x0000000142427810 */ /* 0x000fe20007ffe0ff */
[----:B------:R-:W-:Y:S07]  /*6b20*/  USHF.L.U32 UR45, UR21, 0x6, URZ ;  /* 0x00000006152d7899 */ /* 0x000fee00080006ff */
[----:B------:R-:W2:Y:S01]  /*6b30*/  @!UP0 LDCU.128 UR12, c[0x0][0xb10] ;  /* 0x00016200ff0c87ac */ /* 0x000ea20008000c00 */
[----:B------:R-:W4:Y:S01]  /*6b40*/  @!UP0 LDCU UR5, c[0x0][0xb0c] ;  /* 0x00016180ff0587ac */ /* 0x000f220008000800 */
[----:B------:R-:W3:Y:S01]  /*6b50*/  @!UP0 LDCU UR10, c[0x0][0xb20] ;  /* 0x00016400ff0a87ac */ /* 0x000ee20008000800 */
[----:B--2---:R-:W-:Y:S02]  /*6b60*/  UIMAD.WIDE.U32 UR8, UR37, UR12, URZ ;  /* 0x0000000c250872a5 */ /* 0x004fe4000f8e00ff */
[----:B------:R-:W-:Y:S02]  /*6b70*/  UIMAD.WIDE.U32 UR6, UR36, UR15, URZ ;  /* 0x0000000f240672a5 */ /* 0x000fe4000f8e00ff */
[----:B------:R-:W-:Y:S03]  /*6b80*/  @!UP0 UISETP.NE.AND UP1, UPT, UR14, 0x1, UPT ;  /* 0x000000010e00888c */ /* 0x000fe6000bf25270 */
[----:B------:R-:W-:Y:S01]  /*6b90*/  @!UP0 UMOV UR4, UR9 ;  /* 0x0000000900048c82 */ /* 0x000fe20008000000 */
[----:B----4-:R-:W-:Y:S02]  /*6ba0*/  @!UP0 UISETP.NE.AND UP2, UPT, UR5, 0x1, UPT ;  /* 0x000000010500888c */ /* 0x010fe4000bf45270 */
[----:B------:R-:W-:Y:S01]  /*6bb0*/  @!UP0 USHF.R.U32.HI UR4, URZ, UR13, UR4 ;  /* 0x0000000dff048299 */ /* 0x000fe20008011604 */
[----:B------:R-:W-:Y:S02]  /*6bc0*/  @!UP0 UMOV UR6, UR7 ;  /* 0x0000000700068c82 */ /* 0x000fe40008000000 */
[----:B---3--:R-:W-:Y:S02]  /*6bd0*/  @!UP0 USHF.R.U32.HI UR6, URZ, UR10, UR6 ;  /* 0x0000000aff068299 */ /* 0x008fe40008011606 */
[----:B------:R-:W-:Y:S02]  /*6be0*/  @!UP0 USEL UR7, UR37, UR4, !UP2 ;  /* 0x0000000425078287 */ /* 0x000fe4000d000000 */
[----:B------:R-:W-:Y:S04]  /*6bf0*/  @!UP0 USEL UR6, UR36, UR6, !UP1 ;  /* 0x0000000624068287 */ /* 0x000fe8000c800000 */
[----:B------:R-:W-:Y:S02]  /*6c00*/  @!UP0 UIADD3 UR4, UPT, UPT, -UR7, UR6, URZ ;  /* 0x0000000607048290 */ /* 0x000fe4000fffe1ff */
[----:B------:R-:W-:Y:S02]  /*6c10*/  @!UP0 UIADD3 UR6, UPT, UPT, UR7, -UR6, URZ ;  /* 0x8000000607068290 */ /* 0x000fe4000fffe0ff */
[----:B------:R-:W-:Y:S02]  /*6c20*/  @!UP0 UIMAD UR37, UR4, UR5, UR37 ;  /* 0x00000005042582a4 */ /* 0x000fe4000f8e0225 */
[----:B------:R-:W-:Y:S02]  /*6c30*/  @!UP0 UIMAD UR36, UR6, UR14, UR36 ;  /* 0x0000000e062482a4 */ /* 0x000fe4000f8e0224 */
[----:B------:R-:W-:Y:S09]  /*6c40*/  ULOP3.LUT UP0, URZ, UR11, 0x1b0, URZ, 0xc0, !UPT ;  /* 0x000001b00bff7892 */ /* 0x000ff2000f80c0ff */
[----:B------:R-:W-:Y:S05]  /*6c50*/  BRA.U !UP0, `(.L_x_104) ;  /* 0x00000001087c7547 */ /* 0x000fea000b800000 */
[----:B------:R-:W2:Y:S01]  /*6c60*/  LDCU.64 UR8, c[0x4][0x80] ;  /* 0x01001000ff0877ac */ /* 0x000ea20008000a00 */
[----:B------:R-:W-:Y:S01]  /*6c70*/  MOV R2, 0x0 ;  /* 0x0000000000027802 */ /* 0x000fe20000000f00 */
[----:B------:R-:W-:Y:S02]  /*6c80*/  HFMA2 R12, -RZ, RZ, 0, 5.9604644775390625e-08 ;  /* 0x00000001ff0c7431 */ /* 0x000fe400000001ff */
[----:B------:R-:W-:Y:S01]  /*6c90*/  IMAD.MOV.U32 R8, RZ, RZ, 0x70 ;  /* 0x00000070ff087424 */ /* 0x000fe200078e00ff */
[----:B------:R3:W4:Y:S01]  /*6ca0*/  LDC.64 R14, c[0x4][R2] ;  /* 0x01000000020e7b82 */ /* 0x0007220000000a00 */
[----:B------:R-:W1:Y:S01]  /*6cb0*/  LDCU.64 UR6, c[0x4][0x88] ;  /* 0x01001100ff0677ac */ /* 0x000e620008000a00 */
[----:B------:R-:W-:Y:S01]  /*6cc0*/  IMAD.MOV.U32 R13, RZ, RZ, RZ ;  /* 0x000000ffff0d7224 */ /* 0x000fe200078e00ff */
[----:B------:R-:W1:Y:S01]  /*6cd0*/  LDCU.64 UR4, c[0x4][0x8] ;  /* 0x01000100ff0477ac */ /* 0x000e620008000a00 */
[----:B--2---:R-:W-:Y:S01]  /*6ce0*/  MOV R5, UR9 ;  /* 0x0000000900057c02 */ /* 0x004fe20008000f00 */
[----:B------:R-:W-:Y:S01]  /*6cf0*/  IMAD.U32 R4, RZ, RZ, UR8 ;  /* 0x00000008ff047e24 */ /* 0x000fe2000f8e00ff */
[----:B-1----:R-:W-:Y:S01]  /*6d00*/  MOV R7, UR7 ;  /* 0x0000000700077c02 */ /* 0x002fe20008000f00 */
[----:B------:R-:W-:Y:S01]  /*6d10*/  IMAD.U32 R6, RZ, RZ, UR6 ;  /* 0x00000006ff067e24 */ /* 0x000fe2000f8e00ff */
[----:B------:R-:W-:Y:S01]  /*6d20*/  MOV R11, UR5 ;  /* 0x00000005000b7c02 */ /* 0x000fe20008000f00 */
[----:B------:R-:W-:Y:S02]  /*6d30*/  IMAD.U32 R10, RZ, RZ, UR4 ;  /* 0x00000004ff0a7e24 */ /* 0x000fe4000f8e00ff */
[----:B------:R-:W-:Y:S07]  /*6d40*/  LEPC R20, `(.L_x_105) ;  /* 0x000000001014794e */ /* 0x000fee0000000000 */
[----:B---345:R-:W-:Y:S05]  /*6d50*/  CALL.ABS.NOINC R14 ;  /* 0x000000000e007343 */ /* 0x038fea0003c00000 */
.L_x_105:
[----:B------:R-:W1:Y:S01]  /*6d60*/  LDCU.64 UR8, c[0x4][0x80] ;  /* 0x01001000ff0877ac */ /* 0x000e620008000a00 */
[----:B------:R-:W2:Y:S01]  /*6d70*/  LDC.64 R2, c[0x4][R2] ;  /* 0x0100000002027b82 */ /* 0x000ea20000000a00 */
[----:B------:R-:W-:Y:S02]  /*6d80*/  HFMA2 R12, -RZ, RZ, 0, 5.9604644775390625e-08 ;  /* 0x00000001ff0c7431 */ /* 0x000fe400000001ff */
[----:B------:R-:W-:Y:S02]  /*6d90*/  IMAD.MOV.U32 R8, RZ, RZ, 0x70 ;  /* 0x00000070ff087424 */ /* 0x000fe400078e00ff */
[----:B------:R-:W-:Y:S01]  /*6da0*/  IMAD.MOV.U32 R13, RZ, RZ, RZ ;  /* 0x000000ffff0d7224 */ /* 0x000fe200078e00ff */
[----:B------:R-:W3:Y:S01]  /*6db0*/  LDCU.64 UR6, c[0x4][0x88] ;  /* 0x01001100ff0677ac */ /* 0x000ee20008000a00 */
[----:B------:R-:W4:Y:S01]  /*6dc0*/  LDCU.64 UR4, c[0x4][0x8] ;  /* 0x01000100ff0477ac */ /* 0x000f220008000a00 */
[----:B-1----:R-:W-:Y:S02]  /*6dd0*/  MOV R4, UR8 ;  /* 0x0000000800047c02 */ /* 0x002fe40008000f00 */
[----:B------:R-:W-:Y:S02]  /*6de0*/  MOV R5, UR9 ;  /* 0x0000000900057c02 */ /* 0x000fe40008000f00 */
[----:B---3--:R-:W-:Y:S01]  /*6df0*/  MOV R7, UR7 ;  /* 0x0000000700077c02 */ /* 0x008fe20008000f00 */
[----:B------:R-:W-:Y:S01]  /*6e00*/  IMAD.U32 R6, RZ, RZ, UR6 ;  /* 0x00000006ff067e24 */ /* 0x000fe2000f8e00ff */
[----:B----4-:R-:W-:Y:S01]  /*6e10*/  MOV R11, UR5 ;  /* 0x00000005000b7c02 */ /* 0x010fe20008000f00 */
[----:B------:R-:W-:Y:S02]  /*6e20*/  IMAD.U32 R10, RZ, RZ, UR4 ;  /* 0x00000004ff0a7e24 */ /* 0x000fe4000f8e00ff */
[----:B------:R-:W-:Y:S07]  /*6e30*/  LEPC R20, `(.L_x_104) ;  /* 0x000000001014794e */ /* 0x000fee0000000000 */
[----:B--2---:R-:W-:Y:S05]  /*6e40*/  CALL.ABS.NOINC R2 ;  /* 0x0000000002007343 */ /* 0x004fea0003c00000 */
.L_x_104:
[----:B------:R-:W-:Y:S02]  /*6e50*/  ISETP.NE.U32.AND P0, PT, RZ, UR54, PT ;  /* 0x00000036ff007c0c */ /* 0x000fe4000bf05070 */
[C---:B------:R-:W-:Y:S02]  /*6e60*/  ISETP.NE.U32.AND P1, PT, R58.reuse, RZ, PT ;  /* 0x000000ff3a00720c */ /* 0x040fe40003f25070 */
[----:B------:R-:W-:Y:S02]  /*6e70*/  ISETP.NE.U32.AND P4, PT, R58, RZ, PT ;  /* 0x000000ff3a00720c */ /* 0x000fe40003f85070 */
[----:B------:R-:W-:Y:S02]  /*6e80*/  ISETP.NE.AND.EX P0, PT, RZ, UR55, PT, P0 ;  /* 0x00000037ff007c0c */ /* 0x000fe4000bf05300 */
[C---:B------:R-:W-:Y:S02]  /*6e90*/  ISETP.NE.AND.EX P1, PT, R59.reuse, RZ, PT, P1 ;  /* 0x000000ff3b00720c */ /* 0x040fe40003f25310 */
[----:B------:R-:W-:Y:S02]  /*6ea0*/  ISETP.NE.AND.EX P4, PT, R59, RZ, P0, P4 ;  /* 0x000000ff3b00720c */ /* 0x000fe40000785340 */
[----:B------:R-:W-:Y:S02]  /*6eb0*/  ISETP.NE.U32.AND P5, PT, R54, RZ, PT ;  /* 0x000000ff3600720c */ /* 0x000fe40003fa5070 */
[----:B------:R-:W-:Y:S02]  /*6ec0*/  ISETP.NE.U32.AND P3, PT, RZ, UR54, PT ;  /* 0x00000036ff007c0c */ /* 0x000fe4000bf65070 */
[----:B------:R-:W-:Y:S02]  /*6ed0*/  PLOP3.LUT P2, PT, PT, PT, PT, 0x8, 0x80 ;  /* 0x000000000080781c */ /* 0x000fe40003f4e170 */
[----:B------:R-:W-:Y:S02]  /*6ee0*/  ISETP.NE.AND.EX P5, PT, R55, RZ, PT, P5 ;  /* 0x000000ff3700720c */ /* 0x000fe40003fa5350 */
[----:B------:R-:W-:Y:S03]  /*6ef0*/  ISETP.NE.AND.EX P3, PT, RZ, UR55, PT, P3 ;  /* 0x00000037ff007c0c */ /* 0x000fe6000bf65330 */
[----:B------:R-:W-:Y:S01]  /*6f00*/  @!P4 PLOP3.LUT P2, PT, P1, PT, PT, 0x80, 0x8 ;  /* 0x000000000008c81c */ /* 0x000fe20000f4f070 */
[----:B------:R-:W-:Y:S01]  /*6f10*/  @!UPT UIADD3 URZ, UPT, UPT, URZ, URZ, URZ ;  /* 0x000000fffffff290 */ /* 0x000fe2000fffe0ff */
[----:B------:R-:W-:Y:S11]  /*6f20*/  @!P1 BRA `(.L_x_106) ;  /* 0x0000000000309947 */ /* 0x000ff60003800000 */
[----:B------:R-:W-:Y:S01]  /*6f30*/  ISETP.NE.U32.AND P0, PT, R56, RZ, PT ;  /* 0x000000ff3800720c */ /* 0x000fe20003f05070 */
[----:B------:R-:W2:Y:S01]  /*6f40*/  LDCU.64 UR4, c[0x0][0x358] ;  /* 0x00006b00ff0477ac */ /* 0x000ea20008000a00 */
[----:B------:R-:W-:Y:S02]  /*6f50*/  IMAD.MOV.U32 R60, RZ, RZ, 0x1 ;  /* 0x00000001ff3c7424 */ /* 0x000fe400078e00ff */
[----:B------:R-:W-:Y:S11]  /*6f60*/  ISETP.NE.AND.EX P0, PT, R57, RZ, PT, P0 ;  /* 0x000000ff3900720c */ /* 0x000ff60003f05300 */
[----:B------:R-:W-:Y:S02]  /*6f70*/  @!UPT UIADD3 URZ, UPT, UPT, URZ, URZ, URZ ;  /* 0x000000fffffff290 */ /* 0x000fe4000fffe0ff */
[----:B------:R-:W3:Y:S01]  /*6f80*/  @P0 LDC.64 R2, c[0x0][0x888] ;  /* 0x00022200ff020b82 */ /* 0x000ee20000000a00 */
[----:B-1----:R-:W-:Y:S04]  /*6f90*/  @P0 IMAD R0, R58, UR60, RZ ;  /* 0x0000003c3a000c24 */ /* 0x002fe8000f8e02ff */
[----:B---3--:R-:W-:Y:S04]  /*6fa0*/  @P0 IMAD.WIDE R2, R0, 0x4, R2 ;  /* 0x0000000400020825 */ /* 0x008fe800078e0202 */
[----:B------:R-:W-:Y:S01]  /*6fb0*/  HFMA2 R0, -RZ, RZ, 0, 5.9604644775390625e-08 ;  /* 0x00000001ff007431 */ /* 0x000fe200000001ff */
[----:B--2--5:R2:W5:Y:S04]  /*6fc0*/  @P0 LDG.E R27, desc[UR4][R2.64] ;  /* 0x00000004021b0981 */ /* 0x024568000c1e1900 */
[----:B------:R-:W-:Y:S01]  /*6fd0*/  @!P0 PRMT R60, R0, 0x7610, R60 ;  /* 0x00007610003c8816 */ /* 0x000fe2000000003c */
[----:B--2---:R-:W3:Y:S06]  /*6fe0*/  @!P0 LDC R27, c[0x0][0x880] ;  /* 0x00022000ff1b8b82 */ /* 0x004eec0000000800 */
.L_x_106:
[----:B------:R-:W-:Y:S05]  /*6ff0*/  @!P5 BRA `(.L_x_107) ;  /* 0x000000000024d947 */ /* 0x000fea0003800000 */
[----:B------:R-:W-:Y:S01]  /*7000*/  ISETP.NE.U32.AND P0, PT, R52, RZ, PT ;  /* 0x000000ff3400720c */ /* 0x000fe20003f05070 */
[----:B------:R-:W2:Y:S03]  /*7010*/  LDCU.64 UR4, c[0x0][0x358] ;  /* 0x00006b00ff0477ac */ /* 0x000ea60008000a00 */
[----:B------:R-:W-:Y:S11]  /*7020*/  ISETP.NE.AND.EX P0, PT, R53, RZ, PT, P0 ;  /* 0x000000ff3500720c */ /* 0x000ff60003f05300 */
[----:B------:R-:W-:Y:S02]  /*7030*/  @!UPT UIADD3 URZ, UPT, UPT, URZ, URZ, URZ ;  /* 0x000000fffffff290 */ /* 0x000fe4000fffe0ff */
[----:B------:R-:W4:Y:S01]  /*7040*/  @P0 LDC.64 R2, c[0x0][0x8a8] ;  /* 0x00022a00ff020b82 */ /* 0x000f220000000a00 */
[----:B-1----:R-:W-:Y:S04]  /*7050*/  @P0 IMAD R0, R54, UR60, RZ ;  /* 0x0000003c36000c24 */ /* 0x002fe8000f8e02ff */
[----:B----4-:R-:W-:Y:S05]  /*7060*/  @P0 IMAD.WIDE R2, R0, 0x4, R2 ;  /* 0x0000000400020825 */ /* 0x010fea00078e0202 */
[----:B--2--5:R2:W5:Y:S02]  /*7070*/  @P0 LDG.E R24, desc[UR4][R2.64] ;  /* 0x0000000402180981 */ /* 0x024564000c1e1900 */
[----:B--2---:R-:W4:Y:S02]  /*7080*/  @!P0 LDC R24, c[0x0][0x8a0] ;  /* 0x00022800ff188b82 */ /* 0x004f240000000800 */
.L_x_107:
[----:B---3-5:R-:W-:Y:S01]  /*7090*/  FSETP.NEU.AND P0, PT, R27, RZ, PT ;  /* 0x000000ff1b00720b */ /* 0x028fe20003f0d000 */
[----:B------:R-:W-:Y:S01]  /*70a0*/  ULOP3.LUT UR4, UR52, 0x1, URZ, 0x3c, !UPT ;  /* 0x0000000134047892 */ /* 0x000fe2000f8e3cff */
[----:B------:R-:W-:Y:S01]  /*70b0*/  SEL R5, RZ, 0xffffffff, P3 ;  /* 0xffffffffff057807 */ /* 0x000fe20001800000 */
[----:B------:R-:W-:Y:S01]  /*70c0*/  IMAD.U32 R79, RZ, RZ, UR48 ;  /* 0x00000030ff4f7e24 */ /* 0x000fe2000f8e00ff */
[----:B------:R-:W-:Y:S01]  /*70d0*/  @!P4 LOP3.LUT P3, RZ, R60, 0xff, RZ, 0xc0, !PT ;  /* 0x000000ff3cffc812 */ /* 0x000fe2000786c0ff */
[----:B------:R-:W-:Y:S01]  /*70e0*/  IMAD.SHL.U32 R78, R68, 0x10, RZ ;  /* 0x00000010444e7824 */ /* 0x000fe200078e00ff */
[----:B------:R-:W-:Y:S01]  /*70f0*/  @!P4 SEL R2, RZ, 0xffffffff, P0 ;  /* 0xffffffffff02c807 */ /* 0x000fe20000000000 */
[----:B------:R-:W-:Y:S01]  /*7100*/  IMAD.U32 R83, RZ, RZ, UR4 ;  /* 0x00000004ff537e24 */ /* 0x000fe2000f8e00ff */
[----:B------:R-:W-:Y:S01]  /*7110*/  LEA R76, R22, UR49, 0x3 ;  /* 0x00000031164c7c11 */ /* 0x000fe2000f8e18ff */
[----:B------:R-:W-:Y:S01]  /*7120*/  IMAD.SHL.U32 R79, R79, 0x2000, RZ ;  /* 0x000020004f4f7824 */ /* 0x000fe200078e00ff */
[----:B------:R-:W-:Y:S01]  /*7130*/  @P2 SEL R2, R5, R2, !P3 ;  /* 0x0000000205022207 */ /* 0x000fe20005800000 */
[----:B------:R-:W-:Y:S01]  /*7140*/  IMAD.SHL.U32 R77, R67, 0x10, RZ ;  /* 0x00000010434d7824 */ /* 0x000fe200078e00ff */
[----:B------:R-:W-:Y:S01]  /*7150*/  SHF.L.U32 R3, R70, 0x1f, RZ ;  /* 0x0000001f46037819 */ /* 0x000fe200000006ff */
[----:B------:R-:W-:Y:S01]  /*7160*/  IMAD.IADD R35, R72, 0x1, R79 ;  /* 0x0000000148237824 */ /* 0x000fe200078e024f */
[----:B------:R-:W-:Y:S01]  /*7170*/  @!P4 LOP3.LUT R2, R2, 0x1, RZ, 0xc0, !PT ;  /* 0x000000010202c812 */ /* 0x000fe200078ec0ff */
[----:B------:R-:W-:Y:S01]  /*7180*/  BSSY B1, `(.L_x_108) ;  /* 0x0000038000017945 */ /* 0x000fe20003800000 */
[----:B------:R-:W-:Y:S01]  /*7190*/  IMAD.MOV.U32 R82, RZ, RZ, 0x1 ;  /* 0x00000001ff527424 */ /* 0x000fe200078e00ff */
[----:B------:R-:W-:Y:S02]  /*71a0*/  CS2R R38, SRZ ;  /* 0x0000000000267805 */ /* 0x000fe4000001ff00 */
[----:B------:R-:W-:Y:S01]  /*71b0*/  ISETP.NE.U32.OR P5, PT, R2, 0x1, P4 ;  /* 0x000000010200780c */ /* 0x000fe200027a5470 */
[----:B------:R-:W-:Y:S01]  /*71c0*/  IMAD.U32 R2, RZ, RZ, UR48 ;  /* 0x00000030ff027e24 */ /* 0x000fe2000f8e00ff */
[----:B------:R-:W-:Y:S01]  /*71d0*/  LOP3.LUT P4, R65, R60, 0xff, RZ, 0xc0, !PT ;  /* 0x000000ff3c417812 */ /* 0x000fe2000788c0ff */
[----:B------:R-:W-:Y:S01]  /*71e0*/  IMAD.IADD R80, R35, 0x1, R78 ;  /* 0x0000000123507824 */ /* 0x000fe200078e024e */
[----:B------:R-:W-:Y:S01]  /*71f0*/  P2R R75, PR, RZ, 0x20 ;  /* 0x00000020ff4b7803 */ /* 0x000fe20000000000 */
[----:B------:R-:W-:Y:S01]  /*7200*/  IMAD R25, R22, 0x20, R23 ;  /* 0x0000002016197824 */ /* 0x000fe200078e0217 */
[----:B-1----:R-:W-:Y:S01]  /*7210*/  LEA R0, R2, UR49, 0x3 ;  /* 0x0000003102007c11 */ /* 0x002fe2000f8e18ff */
[----:B------:R-:W-:Y:S01]  /*7220*/  IMAD.U32 R81, RZ, RZ, UR48 ;  /* 0x00000030ff517e24 */ /* 0x000fe2000f8e00ff */
[----:B------:R-:W-:Y:S02]  /*7230*/  SEL R2, RZ, 0xffffffff, P0 ;  /* 0xffffffffff027807 */ /* 0x000fe40000000000 */
[----:B------:R-:W-:Y:S02]  /*7240*/  CS2R R36, SRZ ;  /* 0x0000000000247805 */ /* 0x000fe4000001ff00 */
[----:B------:R-:W-:Y:S02]  /*7250*/  CS2R R42, SRZ ;  /* 0x00000000002a7805 */ /* 0x000fe4000001ff00 */
[----:B------:R-:W-:Y:S02]  /*7260*/  CS2R R40, SRZ ;  /* 0x0000000000287805 */ /* 0x000fe4000001ff00 */
[----:B------:R-:W-:Y:S02]  /*7270*/  @P1 SEL R2, R5, R2, !P4 ;  /* 0x0000000205021207 */ /* 0x000fe40006000000 */
[----:B------:R-:W-:Y:S02]  /*7280*/  CS2R R46, SRZ ;  /* 0x00000000002e7805 */ /* 0x000fe4000001ff00 */
[----:B------:R-:W-:Y:S02]  /*7290*/  @P5 SHF.L.U32 R7, R83, 0x1f, RZ ;  /* 0x0000001f53075819 */ /* 0x000fe400000006ff */
[----:B------:R-:W-:Y:S02]  /*72a0*/  CS2R R44, SRZ ;  /* 0x00000000002c7805 */ /* 0x000fe4000001ff00 */
[----:B------:R-:W-:Y:S02]  /*72b0*/  LOP3.LUT R2, R2, 0x1, RZ, 0xc0, !PT ;  /* 0x0000000102027812 */ /* 0x000fe400078ec0ff */
[----:B------:R-:W-:Y:S01]  /*72c0*/  CS2R R50, SRZ ;  /* 0x0000000000327805 */ /* 0x000fe2000001ff00 */
[----:B------:R-:W1:Y:S01]  /*72d0*/  @P5 SYNCS.PHASECHK.TRANS64.TRYWAIT P3, [R0+URZ+0x40], R7 ;  /* 0x00004007000055a7 */ /* 0x000e6200080611ff */
[----:B------:R-:W-:Y:S02]  /*72e0*/  CS2R R48, SRZ ;  /* 0x0000000000307805 */ /* 0x000fe4000001ff00 */
[----:B------:R-:W-:Y:S01]  /*72f0*/  ISETP.NE.U32.AND P0, PT, R2, 0x1, PT ;  /* 0x000000010200780c */ /* 0x000fe20003f05070 */
[----:B------:R-:W-:Y:S02]  /*7300*/  IMAD.IADD R34, R35, 0x1, R77 ;  /* 0x0000000123227824 */ /* 0x000fe400078e024d */
[----:B------:R-:W-:Y:S01]  /*7310*/  IMAD.IADD R32, R71, 0x1, R80 ;  /* 0x0000000147207824 */ /* 0x000fe200078e0250 */
[----:B------:R-:W-:Y:S01]  /*7320*/  P2R R84, PR, RZ, 0x1 ;  /* 0x00000001ff547803 */ /* 0x000fe20000000000 */
[----:B------:R2:W3:Y:S01]  /*7330*/  SYNCS.PHASECHK.TRANS64.TRYWAIT P2, [R76+URZ+0xa0], R3 ;  /* 0x0000a0034c0075a7 */ /* 0x0004e200080411ff */
[----:B-1----:R-:W-:Y:S01]  /*7340*/  @P5 SEL R82, RZ, 0x1, !P3 ;  /* 0x00000001ff525807 */ /* 0x002fe20005800000 */
[----:B--2---:R-:W-:Y:S06]  /*7350*/  @!P5 BRA `(.L_x_109) ;  /* 0x000000000068d947 */ /* 0x004fec0003800000 */
[----:B------:R-:W-:Y:S01]  /*7360*/  ISETP.NE.AND P0, PT, R82, RZ, PT ;  /* 0x000000ff5200720c */ /* 0x000fe20003f05270 */
[----:B------:R-:W-:Y:S01]  /*7370*/  BSSY B0, `(.L_x_110) ;  /* 0x000000d000007945 */ /* 0x000fe20003800000 */
[----:B------:R-:W-:Y:S02]  /*7380*/  CS2R R50, SRZ ;  /* 0x0000000000327805 */ /* 0x000fe4000001ff00 */
[----:B------:R-:W-:Y:S02]  /*7390*/  CS2R R48, SRZ ;  /* 0x0000000000307805 */ /* 0x000fe4000001ff00 */
[----:B------:R-:W-:Y:S02]  /*73a0*/  CS2R R46, SRZ ;  /* 0x00000000002e7805 */ /* 0x000fe4000001ff00 */
[----:B------:R-:W-:Y:S02]  /*73b0*/  CS2R R44, SRZ ;  /* 0x00000000002c7805 */ /* 0x000fe4000001ff00 */
[----:B------:R-:W-:Y:S02]  /*73c0*/  CS2R R42, SRZ ;  /* 0x00000000002a7805 */ /* 0x000fe4000001ff00 */
[----:B------:R-:W-:Y:S02]  /*73d0*/  CS2R R40, SRZ ;  /* 0x0000000000287805 */ /* 0x000fe4000001ff00 */
[----:B------:R-:W-:Y:S02]  /*73e0*/  CS2R R38, SRZ ;  /* 0x0000000000267805 */ /* 0x000fe4000001ff00 */
[----:B------:R-:W-:Y:S01]  /*73f0*/  CS2R R36, SRZ ;  /* 0x0000000000247805 */ /* 0x000fe2000001ff00 */
[----:B------:R-:W-:Y:S06]  /*7400*/  @P0 BRA `(.L_x_111) ;  /* 0x00000000000c0947 */ /* 0x000fec0003800000 */
[----:B------:R-:W-:Y:S04]  /*7410*/  SHF.L.U32 R5, R83, 0x1f, RZ ;  /* 0x0000001f53057819 */ /* 0x000fe800000006ff */
[----:B------:R-:W1:Y:S02]  /*7420*/  SYNCS.PHASECHK.TRANS64.TRYWAIT P0, [R0+URZ+0x40], R5 ;  /* 0x00004005000075a7 */ /* 0x000e6400080011ff */
[----:B-1----:R-:W-:Y:S05]  /*7430*/  @!P0 BRA `(.L_x_112) ;  /* 0x0000002000708947 */ /* 0x002fea0003800000 */
.L_x_111:
[----:B------:R-:W-:Y:S05]  /*7440*/  BSYNC B0 ;  /* 0x0000000000007941 */ /* 0x000fea0003800000 */
.L_x_110:
[----:B------:R-:W-:Y:S01]  /*7450*/  ISETP.NE.AND P0, PT, R84, RZ, PT ;  /* 0x000000ff5400720c */ /* 0x000fe20003f05270 */
[----:B------:R-:W-:Y:S04]  /*7460*/  UIADD3 UR4, UPT, UPT, UR48, 0x1, URZ ;  /* 0x0000000130047890 */ /* 0x000fe8000fffe0ff */
[----:B------:R-:W-:Y:S04]  /*7470*/  UISETP.NE.AND UP0, UPT, UR4, 0x3, UPT ;  /* 0x000000030400788c */ /* 0x000fe8000bf05270 */
[----:B------:R-:W-:Y:S02]  /*7480*/  USEL UR5, URZ, 0x1, UP0 ;  /* 0x00000001ff057887 */ /* 0x000fe40008000000 */
[----:B------:R-:W-:Y:S02]  /*7490*/  USEL UR4, UR4, URZ, UP0 ;  /* 0x000000ff04047287 */ /* 0x000fe40008000000 */
[----:B------:R2:W1:Y:S02]  /*74a0*/  @P0 LDS.128 R48, [R35] ;  /* 0x0000000023300984 */ /* 0x0004640000000c00 */
[----:B------:R-:W-:Y:S02]  /*74b0*/  LOP3.LUT R83, R83, UR5, RZ, 0x3c, !PT ;  /* 0x0000000553537c12 */ /* 0x000fe4000f8e3cff */
[----:B------:R2:W1:Y:S01]  /*74c0*/  @P0 LDS.128 R44, [R80+0x10] ;  /* 0x00001000502c0984 */ /* 0x0004620000000c00 */
[----:B------:R-:W-:Y:S03]  /*74d0*/  IMAD.U32 R81, RZ, RZ, UR4 ;  /* 0x00000004ff517e24 */ /* 0x000fe6000f8e00ff */
[----:B------:R2:W1:Y:S04]  /*74e0*/  @P0 LDS.128 R40, [R34+0x20] ;  /* 0x0000200022280984 */ /* 0x0004680000000c00 */
[----:B------:R2:W1:Y:S02]  /*74f0*/  @P0 LDS.128 R36, [R32+0x10] ;  /* 0x0000100020240984 */ /* 0x0004640000000c00 */
.L_x_109:
[----:B------:R-:W-:Y:S05]  /*7500*/  BSYNC B1 ;  /* 0x0000000000017941 */ /* 0x000fea0003800000 */
.L_x_108:
[----:B-1----:R-:W-:Y:S04]  /*7510*/  SHF.R.U32.HI R0, RZ, 0x15, R25 ;  /* 0x00000015ff007819 */ /* 0x002fe80000011619 */
[----:B------:R-:W-:Y:S01]  /*7520*/  LOP3.LUT P0, RZ, R0, 0x3, R61, 0x48, !PT ;  /* 0x0000000300ff7812 */ /* 0x000fe2000780483d */
[----:B------:R-:W-:Y:S01]  /*7530*/  @!UPT UIADD3 URZ, UPT, UPT, URZ, URZ, URZ ;  /* 0x000000fffffff290 */ /* 0x000fe2000fffe0ff */
[----:B---3--:R-:W-:Y:S11]  /*7540*/  @P2 BRA `(.L_x_113) ;  /* 0x0000000000082947 */ /* 0x008ff60003800000 */
[----:B------:R-:W1:Y:S02]  /*7550*/  SYNCS.PHASECHK.TRANS64.TRYWAIT P1, [R76+URZ+0xa0], R3 ;  /* 0x0000a0034c0075a7 */ /* 0x000e6400080211ff */
[----:B-1----:R-:W-:Y:S05]  /*7560*/  @!P1 BRA `(.L_x_114) ;  /* 0x0000002000389947 */ /* 0x002fea0003800000 */
.L_x_113:
[----:B------:R-:W-:Y:S05]  /*7570*/  @!P0 BRA `(.L_x_115) ;  /* 0x0000000000408947 */ /* 0x000fea0003800000 */
[----:B------:R-:W3:Y:S01]  /*7580*/  LDCU.64 UR8, c[0x4][0x70] ;  /* 0x01000e00ff0877ac */ /* 0x000ee20008000a00 */
[----:B-1----:R-:W-:Y:S01]  /*7590*/  MOV R3, 0x0 ;  /* 0x0000000000037802 */ /* 0x002fe20000000f00 */
[----:B------:R-:W-:Y:S02]  /*75a0*/  HFMA2 R12, -RZ, RZ, 0, 5.9604644775390625e-08 ;  /* 0x00000001ff0c7431 */ /* 0x000fe400000001ff */
[----:B------:R-:W-:Y:S02]  /*75b0*/  IMAD.MOV.U32 R8, RZ, RZ, 0x192 ;  /* 0x00000192ff087424 */ /* 0x000fe400078e00ff */
[----:B------:R-:W-:Y:S01]  /*75c0*/  IMAD.MOV.U32 R13, RZ, RZ, RZ ;  /* 0x000000ffff0d7224 */ /* 0x000fe200078e00ff */
[----:B------:R-:W1:Y:S01]  /*75d0*/  LDCU.64 UR6, c[0x4][0x78] ;  /* 0x01000f00ff0677ac */ /* 0x000e620008000a00 */
[----:B------:R-:W2:Y:S01]  /*75e0*/  LDC.64 R2, c[0x4][R3] ;  /* 0x0100000003027b82 */ /* 0x000ea20000000a00 */
[----:B------:R-:W5:Y:S01]  /*75f0*/  LDCU.64 UR4, c[0x4][0x10] ;  /* 0x01000200ff0477ac */ /* 0x000f620008000a00 */
[----:B---3--:R-:W-:Y:S01]  /*7600*/  MOV R5, UR9 ;  /* 0x0000000900057c02 */ /* 0x008fe20008000f00 */
[----:B------:R-:W-:Y:S01]  /*7610*/  IMAD.U32 R4, RZ, RZ, UR8 ;  /* 0x00000008ff047e24 */ /* 0x000fe2000f8e00ff */
[----:B-1----:R-:W-:Y:S01]  /*7620*/  MOV R7, UR7 ;  /* 0x0000000700077c02 */ /* 0x002fe20008000f00 */
[----:B------:R-:W-:Y:S01]  /*7630*/  IMAD.U32 R6, RZ, RZ, UR6 ;  /* 0x00000006ff067e24 */ /* 0x000fe2000f8e00ff */
[----:B-----5:R-:W-:Y:S01]  /*7640*/  MOV R11, UR5 ;  /* 0x00000005000b7c02 */ /* 0x020fe20008000f00 */
[----:B------:R-:W-:Y:S02]  /*7650*/  IMAD.U32 R10, RZ, RZ, UR4 ;  /* 0x00000004ff0a7e24 */ /* 0x000fe4000f8e00ff */
[----:B------:R-:W-:Y:S07]  /*7660*/  LEPC R20, `(.L_x_115) ;  /* 0x000000001014794e */ /* 0x000fee0000000000 */
[----:B--2-4-:R-:W-:Y:S05]  /*7670*/  CALL.ABS.NOINC R2 ;  /* 0x0000000002007343 */ /* 0x014fea0003c00000 */
.L_x_115:
[----:B------:R-:W-:Y:S01]  /*7680*/  LOP3.LUT R20, R48, 0xffffe000, RZ, 0xc0, !PT ;  /* 0xffffe00030147812 */ /* 0x000fe200078ec0ff */
[----:B------:R-:W-:Y:S05]  /*7690*/  WARPSYNC.ALL ;  /* 0x0000000000007948 */ /* 0x000fea0003800000 */
[----:B------:R-:W-:Y:S01]  /*76a0*/  R2UR UR4, R25 ;  /* 0x00000000190472ca */ /* 0x000fe200000e0000 */
[----:B------:R-:W-:Y:S01]  /*76b0*/  BSSY.RECONVERGENT B0, `(.L_x_116) ;  /* 0x000005c000007945 */ /* 0x000fe20003800200 */
[----:B------:R-:W-:Y:S02]  /*76c0*/  LOP3.LUT R21, R49, 0xffffe000, RZ, 0xc0, !PT ;  /* 0xffffe00031157812 */ /* 0x000fe400078ec0ff */
[----:B------:R-:W-:Y:S02]  /*76d0*/  LOP3.LUT R26, R50, 0xffffe000, RZ, 0xc0, !PT ;  /* 0xffffe000321a7812 */ /* 0x000fe400078ec0ff */
[----:B------:R-:W-:Y:S02]  /*76e0*/  LOP3.LUT R33, R44, 0xffffe000, RZ, 0xc0, !PT ;  /* 0xffffe0002c217812 */ /* 0x000fe400078ec0ff */
[----:B------:R-:W-:Y:S05]  /*76f0*/  ISETP.NE.AND P0, PT, R73, RZ, PT ;  /* 0x000000ff4900720c */ /* 0x000fea0003f05270 */
[----:B------:R-:W4:Y:S02]  /*7700*/  LDTM.x16 R4, tmem[UR4] ;  /* 0x00000004000479ee */ /* 0x000f240008240000 */
[C---:B----4-:R-:W-:Y:S01]  /*7710*/  FMUL R0, R24.reuse, R4 ;  /* 0x0000000418007220 */ /* 0x050fe20000400000 */
[C---:B------:R-:W-:Y:S01]  /*7720*/  FMUL R2, R24.reuse, R5 ;  /* 0x0000000518027220 */ /* 0x040fe20000400000 */
[C---:B-1----:R-:W-:Y:S01]  /*7730*/  FMUL R3, R24.reuse, R6 ;  /* 0x0000000618037220 */ /* 0x042fe20000400000 */
[----:B------:R-:W-:Y:S01]  /*7740*/  FMUL R7, R24, R7 ;  /* 0x0000000718077220 */ /* 0x000fe20000400000 */
[----:B------:R-:W-:Y:S01]  /*7750*/  FFMA R28, R27, R20, R0 ;  /* 0x000000141b1c7223 */ /* 0x000fe20000000000 */
[----:B------:R-:W-:Y:S01]  /*7760*/  LOP3.LUT R20, R51, 0xffffe000, RZ, 0xc0, !PT ;  /* 0xffffe00033147812 */ /* 0x000fe200078ec0ff */
[C---:B------:R-:W-:Y:S01]  /*7770*/  FFMA R29, R27.reuse, R21, R2 ;  /* 0x000000151b1d7223 */ /* 0x040fe20000000002 */
[----:B------:R-:W-:Y:S01]  /*7780*/  LOP3.LUT R21, R46, 0xffffe000, RZ, 0xc0, !PT ;  /* 0xffffe0002e157812 */ /* 0x000fe200078ec0ff */
[----:B------:R-:W-:Y:S01]  /*7790*/  FFMA R30, R27, R26, R3 ;  /* 0x0000001a1b1e7223 */ /* 0x000fe20000000003 */
[----:B------:R-:W-:Y:S01]  /*77a0*/  LOP3.LUT R26, R45, 0xffffe000, RZ, 0xc0, !PT ;  /* 0xffffe0002d1a7812 */ /* 0x000fe200078ec0ff */
[----:B------:R-:W-:Y:S01]  /*77b0*/  FFMA R31, R27, R20, R7 ;  /* 0x000000141b1f7223 */ /* 0x000fe20000000007 */
[----:B------:R-:W-:Y:S01]  /*77c0*/  LOP3.LUT R20, R47, 0xffffe000, RZ, 0xc0, !PT ;  /* 0xffffe0002f147812 */ /* 0x000fe200078ec0ff */
[C---:B------:R-:W-:Y:S01]  /*77d0*/  FMUL R4, R24.reuse, R8 ;  /* 0x0000000818047220 */ /* 0x040fe20000400000 */
[----:B------:R-:W-:Y:S01]  /*77e0*/  F2FP.TF32.F32.PACK_B R28, R28 ;  /* 0x0000001cff1c723e */ /* 0x000fe200024050ff */
[C---:B------:R-:W-:Y:S01]  /*77f0*/  FMUL R5, R24.reuse, R9 ;  /* 0x0000000918057220 */ /* 0x040fe20000400000 */
[----:B------:R-:W-:Y:S01]  /*7800*/  F2FP.TF32.F32.PACK_B R29, R29 ;  /* 0x0000001dff1d723e */ /* 0x000fe200024050ff */
[C---:B------:R-:W-:Y:S01]  /*7810*/  FMUL R6, R24.reuse, R10 ;  /* 0x0000000a18067220 */ /* 0x040fe20000400000 */
[----:B------:R-:W-:Y:S01]  /*7820*/  FMUL R11, R24, R11 ;  /* 0x0000000b180b7220 */ /* 0x000fe20000400000 */
[----:B------:R-:W-:Y:S01]  /*7830*/  F2FP.TF32.F32.PACK_B R30, R30 ;  /* 0x0000001eff1e723e */ /* 0x000fe200024050ff */
[C---:B------:R-:W-:Y:S01]  /*7840*/  FFMA R4, R27.reuse, R33, R4 ;  /* 0x000000211b047223 */ /* 0x040fe20000000004 */
[----:B------:R-:W-:Y:S01]  /*7850*/  F2FP.TF32.F32.PACK_B R31, R31 ;  /* 0x0000001fff1f723e */ /* 0x000fe200024050ff */
[C---:B------:R-:W-:Y:S01]  /*7860*/  FFMA R5, R27.reuse, R26, R5 ;  /* 0x0000001a1b057223 */ /* 0x040fe20000000005 */
[C---:B------:R-:W-:Y:S01]  /*7870*/  FFMA R6, R27.reuse, R21, R6 ;  /* 0x000000151b067223 */ /* 0x040fe20000000006 */
[----:B------:R-:W-:Y:S01]  /*7880*/  FFMA R7, R27, R20, R11 ;  /* 0x000000141b077223 */ /* 0x000fe2000000000b */
[----:B------:R-:W-:Y:S01]  /*7890*/  LOP3.LUT R33, R40, 0xffffe000, RZ, 0xc0, !PT ;  /* 0xffffe00028217812 */ /* 0x000fe200078ec0ff */
[----:B------:R1:W-:Y:S01]  /*78a0*/  STS.128 [R35], R28 ;  /* 0x0000001c23007388 */ /* 0x0003e20000000c00 */
[----:B------:R-:W-:Y:S01]  /*78b0*/  LOP3.LUT R26, R41, 0xffffe000, RZ, 0xc0, !PT ;  /* 0xffffe000291a7812 */ /* 0x000fe200078ec0ff */
[C---:B------:R-:W-:Y:S01]  /*78c0*/  FMUL R8, R24.reuse, R12 ;  /* 0x0000000c18087220 */ /* 0x040fe20000400000 */
[----:B------:R-:W-:Y:S01]  /*78d0*/  FMUL R9, R24, R13 ;  /* 0x0000000d18097220 */ /* 0x000fe20000400000 */
[----:B------:R-:W-:Y:S01]  /*78e0*/  LOP3.LUT R21, R42, 0xffffe000, RZ, 0xc0, !PT ;  /* 0xffffe0002a157812 */ /* 0x000fe200078ec0ff */
[C---:B------:R-:W-:Y:S01]  /*78f0*/  FMUL R10, R24.reuse, R14 ;  /* 0x0000000e180a7220 */ /* 0x040fe20000400000 */
[----:B------:R-:W-:Y:S01]  /*7900*/  LOP3.LUT R20, R43, 0xffffe000, RZ, 0xc0, !PT ;  /* 0xffffe0002b147812 */ /* 0x000fe200078ec0ff */
[----:B------:R-:W-:Y:S01]  /*7910*/  FMUL R15, R24, R15 ;  /* 0x0000000f180f7220 */ /* 0x000fe20000400000 */
[----:B------:R-:W-:Y:S01]  /*7920*/  F2FP.TF32.F32.PACK_B R4, R4 ;  /* 0x00000004ff04723e */ /* 0x000fe200024050ff */
[C---:B------:R-:W-:Y:S01]  /*7930*/  FFMA R8, R27.reuse, R33, R8 ;  /* 0x000000211b087223 */ /* 0x040fe20000000008 */
[----:B------:R-:W-:Y:S01]  /*7940*/  F2FP.TF32.F32.PACK_B R5, R5 ;  /* 0x00000005ff05723e */ /* 0x000fe200024050ff */
[C---:B------:R-:W-:Y:S01]  /*7950*/  FFMA R9, R27.reuse, R26, R9 ;  /* 0x0000001a1b097223 */ /* 0x040fe20000000009 */
[----:B------:R-:W-:Y:S01]  /*7960*/  F2FP.TF32.F32.PACK_B R6, R6 ;  /* 0x00000006ff06723e */ /* 0x000fe200024050ff */
[C---:B------:R-:W-:Y:S01]  /*7970*/  FFMA R10, R27.reuse, R21, R10 ;  /* 0x000000151b0a7223 */ /* 0x040fe2000000000a */
[----:B------:R-:W-:Y:S01]  /*7980*/  F2FP.TF32.F32.PACK_B R7, R7 ;  /* 0x00000007ff07723e */ /* 0x000fe200024050ff */
[----:B------:R-:W-:Y:S01]  /*7990*/  FFMA R11, R27, R20, R15 ;  /* 0x000000141b0b7223 */ /* 0x000fe2000000000f */
[----:B------:R-:W-:Y:S01]  /*79a0*/  LOP3.LUT R33, R36, 0xffffe000, RZ, 0xc0, !PT ;  /* 0xffffe00024217812 */ /* 0x000fe200078ec0ff */
[C---:B------:R-:W-:Y:S01]  /*79b0*/  FMUL R12, R24.reuse, R16 ;  /* 0x00000010180c7220 */ /* 0x040fe20000400000 */
[----:B------:R-:W-:Y:S01]  /*79c0*/  LOP3.LUT R26, R37, 0xffffe000, RZ, 0xc0, !PT ;  /* 0xffffe000251a7812 */ /* 0x000fe200078ec0ff */
[----:B------:R1:W-:Y:S01]  /*79d0*/  STS.128 [R80+0x10], R4 ;  /* 0x0000100450007388 */ /* 0x0003e20000000c00 */
        /* <DEDUP_REMOVED lines=13> */
[----:B------:R-:W-:Y:S02]  /*7ab0*/  F2FP.TF32.F32.PACK_B R12, R12 ;  /* 0x0000000cff0c723e */ /* 0x000fe400024050ff */
[----:B------:R-:W-:Y:S01]  /*7ac0*/  F2FP.TF32.F32.PACK_B R13, R13 ;  /* 0x0000000dff0d723e */ /* 0x000fe200024050ff */
[----:B------:R1:W-:Y:S01]  /*7ad0*/  STS.128 [R34+0x20], R8 ;  /* 0x0000200822007388 */ /* 0x0003e20000000c00 */
[----:B------:R-:W-:Y:S02]  /*7ae0*/  F2FP.TF32.F32.PACK_B R14, R14 ;  /* 0x0000000eff0e723e */ /* 0x000fe400024050ff */
[----:B------:R-:W-:Y:S05]  /*7af0*/  F2FP.TF32.F32.PACK_B R15, R15 ;  /* 0x0000000fff0f723e */ /* 0x000fea00024050ff */
[----:B------:R1:W-:Y:S01]  /*7b00*/  STS.128 [R32+0x10], R12 ;  /* 0x0000100c20007388 */ /* 0x0003e20000000c00 */
[----:B------:R-:W-:Y:S01]  /*7b10*/  @!PT LDS RZ, [RZ] ;  /* 0x00000000fffff984 */ /* 0x000fe20000000800 */
[----:B------:R-:W-:Y:S01]  /*7b20*/  @!PT LDS RZ, [RZ] ;  /* 0x00000000fffff984 */ /* 0x000fe20000000800 */
[----:B------:R-:W-:Y:S01]  /*7b30*/  @!PT LDS RZ, [RZ] ;  /* 0x00000000fffff984 */ /* 0x000fe20000000800 */
[----:B------:R-:W-:Y:S01]  /*7b40*/  @!PT LDS RZ, [RZ] ;  /* 0x00000000fffff984 */ /* 0x000fe20000000800 */
[----:B------:R3:W-:Y:S07]  /*7b50*/  MEMBAR.ALL.CTA ;  /* 0x0000000000007992 */ /* 0x0007ee0000008000 */
[----:B---3--:R-:W3:Y:S02]  /*7b60*/  FENCE.VIEW.ASYNC.S ;  /* 0x00000000000073c6 */ /* 0x008ee40000000000 */
[----:B---3--:R-:W-:Y:S06]  /*7b70*/  BAR.SYNC.DEFER_BLOCKING 0x1, 0x80 ;  /* 0x0042000000007b1d */ /* 0x008fec0000010000 */
[----:B------:R-:W-:Y:S05]  /*7b80*/  @P0 BRA `(.L_x_117) ;  /* 0x0000000000380947 */ /* 0x000fea0003800000 */
[----:B------:R-:W3:Y:S01]  /*7b90*/  LDCU.64 UR6, c[0x0][0x348] ;  /* 0x00006900ff0677ac */ /* 0x000ee20008000a00 */
[----:B------:R-:W-:Y:S01]  /*7ba0*/  R2UR UR5, R79 ;  /* 0x000000004f0572ca */ /* 0x000fe200000e0000 */
[----:B------:R-:W-:Y:S01]  /*7bb0*/  UMOV UR47, UR60 ;  /* 0x0000003c002f7c82 */ /* 0x000fe20008000000 */
[----:B------:R-:W-:Y:S01]  /*7bc0*/  UIADD3 UR9, UPT, UPT, UR45, 0x20, URZ ;  /* 0x000000202d097890 */ /* 0x000fe2000fffe0ff */
[----:B------:R-:W-:Y:S01]  /*7bd0*/  UMOV UR10, UR46 ;  /* 0x0000002e000a7c82 */ /* 0x000fe20008000000 */
[----:B------:R-:W-:Y:S09]  /*7be0*/  UMOV UR11, UR60 ;  /* 0x0000003c000b7c82 */ /* 0x000ff20008000000 */
[----:B------:R-:W-:Y:S02]  /*7bf0*/  UIADD3 UR5, UPT, UPT, UR49, UR5, URZ ;  /* 0x0000000531057290 */ /* 0x000fe4000fffe0ff */
[----:B---3--:R-:W-:Y:S02]  /*7c00*/  UIADD3 UR4, UP0, UPT, UR6, 0x680, URZ ;  /* 0x0000068006047890 */ /* 0x008fe4000ff1e0ff */
[----:B------:R-:W-:Y:S02]  /*7c10*/  UIADD3 UR44, UPT, UPT, UR5, 0x200, URZ ;  /* 0x00000200052c7890 */ /* 0x000fe4000fffe0ff */
[----:B------:R-:W-:Y:S02]  /*7c20*/  UIADD3 UR8, UPT, UPT, UR5, 0x1200, URZ ;  /* 0x0000120005087890 */ /* 0x000fe4000fffe0ff */
[----:B------:R-:W-:Y:S09]  /*7c30*/  UIADD3.X UR5, UPT, UPT, URZ, UR7, URZ, UP0, !UPT ;  /* 0x00000007ff057290 */ /* 0x000ff200087fe4ff */
[----:B------:R3:W-:Y:S01]  /*7c40*/  UTMASTG.3D [UR44], [UR4] ;  /* 0x0000002c040073b5 */ /* 0x0007e20008010000 */
[----:B------:R3:W-:Y:S02]  /*7c50*/  UTMASTG.3D [UR8], [UR4] ;  /* 0x00000008040073b5 */ /* 0x0007e40008010000 */
[----:B---3--:R0:W-:Y:S02]  /*7c60*/  UTMACMDFLUSH ;  /* 0x00000000000079b7 */ /* 0x0081e40000000000 */
.L_x_117:
[----:B------:R-:W-:Y:S05]  /*7c70*/  BSYNC.RECONVERGENT B0 ;  /* 0x0000000000007941 */ /* 0x000fea0003800200 */
.L_x_116:
[----:B------:R-:W-:Y:S01]  /*7c80*/  UIADD3 UR43, UPT, UPT, UR48, 0x1, URZ ;  /* 0x00000001302b7890 */ /* 0x000fe2000fffe0ff */
[----:B------:R-:W-:Y:S03]  /*7c90*/  BSSY.RECONVERGENT B0, `(.L_x_118) ;  /* 0x0000005000007945 */ /* 0x000fe60003800200 */
[----:B------:R-:W-:Y:S04]  /*7ca0*/  UISETP.NE.AND UP0, UPT, UR43, 0x3, UPT ;  /* 0x000000032b00788c */ /* 0x000fe8000bf05270 */
[----:B------:R-:W-:Y:S01]  /*7cb0*/  USEL UR44, UR43, URZ, UP0 ;  /* 0x000000ff2b2c7287 */ /* 0x000fe20008000000 */
[----:B------:R-:W-:Y:S11]  /*7cc0*/  @P0 BRA `(.L_x_119) ;  /* 0x0000000000040947 */ /* 0x000ff60003800000 */
[----:B------:R-:W-:Y:S04]  /*7cd0*/  DEPBAR.LE SB0, 0x1 ;  /* 0x000080400000791a */ /* 0x000fe80000000000 */
.L_x_119:
[----:B------:R-:W-:Y:S05]  /*7ce0*/  BSYNC.RECONVERGENT B0 ;  /* 0x0000000000007941 */ /* 0x000fea0003800200 */
.L_x_118:
[----:B------:R-:W-:Y:S01]  /*7cf0*/  BAR.SYNC.DEFER_BLOCKING 0x1, 0x80 ;  /* 0x0042000000007b1d */ /* 0x000fe20000010000 */
[----:B------:R-:W-:Y:S01]  /*7d00*/  ISETP.NE.AND P1, PT, R75, RZ, PT ;  /* 0x000000ff4b00720c */ /* 0x000fe20003f25270 */
[----:B------:R-:W-:Y:S01]  /*7d10*/  UISETP.NE.AND UP0, UPT, UR51, URZ, UPT ;  /* 0x000000ff3300728c */ /* 0x000fe2000bf05270 */
[----:B------:R-:W-:Y:S11]  /*7d20*/  LEA R2, R81, UR49, 0x3 ;  /* 0x0000003151027c11 */ /* 0x000ff6000f8e18ff */
[----:B------:R-:W-:Y:S01]  /*7d30*/  @P1 SHF.L.U32 R3, R83, 0x1f, RZ ;  /* 0x0000001f53031819 */ /* 0x000fe200000006ff */
[----:B------:R-:W-:Y:S06]  /*7d40*/  BRA.U !UP0, `(.L_x_120) ;  /* 0x0000000108287547 */ /* 0x000fec000b800000 */
[----:B------:R-:W-:Y:S01]  /*7d50*/  R2UR UR4, R64 ;  /* 0x00000000400472ca */ /* 0x000fe200000e0000 */
[----:B-1----:R-:W-:Y:S05]  /*7d60*/  IMAD.U32 R5, RZ, RZ, UR50 ;  /* 0x00000032ff057e24 */ /* 0x002fea000f8e00ff */
[----:B------:R-:W-:Y:S05]  /*7d70*/  @P1 LEA R5, R5, UR49, 0x3 ;  /* 0x0000003105051c11 */ /* 0x000fea000f8e18ff */
[----:B------:R-:W-:Y:S02]  /*7d80*/  @P1 VIADD R5, R5, 0x58 ;  /* 0x0000005805051836 */ /* 0x000fe40000000000 */
[----:B------:R-:W-:Y:S01]  /*7d90*/  IMAD.U32 R0, RZ, RZ, UR4 ;  /* 0x00000004ff007e24 */ /* 0x000fe2000f8e00ff */
[----:B------:R-:W-:Y:S04]  /*7da0*/  UIADD3 UR4, UPT, UPT, UR50, 0x1, URZ ;  /* 0x0000000132047890 */ /* 0x000fe8000fffe0ff */
[----:B------:R-:W-:Y:S01]  /*7db0*/  @P1 PRMT R0, R0, 0x654, R5 ;  /* 0x0000065400001816 */ /* 0x000fe20000000005 */
[----:B------:R-:W-:Y:S03]  /*7dc0*/  UISETP.NE.AND UP0, UPT, UR4, 0x3, UPT ;  /* 0x000000030400788c */ /* 0x000fe6000bf05270 */
[----:B------:R3:W-:Y:S01]  /*7dd0*/  @P1 SYNCS.ARRIVE.TRANS64.RED.A1T0 RZ, [R0+URZ], RZ ;  /* 0x000000ff00ff19a7 */ /* 0x0007e200081004ff */
[----:B------:R-:W-:Y:S07]  /*7de0*/  USEL UR50, UR4, URZ, UP0 ;  /* 0x000000ff04327287 */ /* 0x000fee0008000000 */
.L_x_120:
[----:B------:R-:W4:Y:S01]  /*7df0*/  @P1 SYNCS.PHASECHK.TRANS64.TRYWAIT P0, [R2+URZ+0x40], R3 ;  /* 0x00004003020015a7 */ /* 0x000f2200080011ff */
[----:B------:R-:W-:Y:S01]  /*7e00*/  BSSY B1, `(.L_x_121) ;  /* 0x0000015000017945 */ /* 0x000fe20003800000 */
[----:B----4-:R-:W-:Y:S03]  /*7e10*/  @P1 SEL R82, RZ, 0x1, !P0 ;  /* 0x00000001ff521807 */ /* 0x010fe60004000000 */
[----:B------:R-:W-:Y:S05]  /*7e20*/  @!P1 BRA `(.L_x_122) ;  /* 0x0000000000489947 */ /* 0x000fea0003800000 */
[----:B------:R-:W-:Y:S01]  /*7e30*/  ISETP.NE.AND P1, PT, R84, RZ, PT ;  /* 0x000000ff5400720c */ /* 0x000fe20003f25270 */
[----:B------:R-:W-:Y:S01]  /*7e40*/  BSSY B0, `(.L_x_123) ;  /* 0x000000a000007945 */ /* 0x000fe20003800000 */
[----:B------:R-:W-:Y:S11]  /*7e50*/  ISETP.NE.AND P0, PT, R82, RZ, PT ;  /* 0x000000ff5200720c */ /* 0x000ff60003f05270 */
[----:B------:R-:W-:Y:S04]  /*7e60*/  @P1 IMAD R81, R81, 0x2000, R72 ;  /* 0x0000200051511824 */ /* 0x000fe800078e0248 */
[----:B-1----:R-:W-:Y:S01]  /*7e70*/  @P1 IMAD.IADD R4, R78, 0x1, R81 ;  /* 0x000000014e041824 */ /* 0x002fe200078e0251 */
[----:B------:R-:W-:Y:S03]  /*7e80*/  @P1 IADD3 R3, PT, PT, R77, R81, RZ ;  /* 0x000000514d031210 */ /* 0x000fe60007ffe0ff */
[----:B---3--:R-:W-:Y:S01]  /*7e90*/  @P1 IMAD.IADD R0, R71, 0x1, R4 ;  /* 0x0000000147001824 */ /* 0x008fe200078e0204 */
[----:B------:R-:W-:Y:S06]  /*7ea0*/  @P0 BRA `(.L_x_124) ;  /* 0x00000000000c0947 */ /* 0x000fec0003800000 */
[----:B------:R-:W-:Y:S04]  /*7eb0*/  SHF.L.U32 R83, R83, 0x1f, RZ ;  /* 0x0000001f53537819 */ /* 0x000fe800000006ff */
[----:B------:R-:W1:Y:S02]  /*7ec0*/  SYNCS.PHASECHK.TRANS64.TRYWAIT P0, [R2+URZ+0x40], R83 ;  /* 0x00004053020075a7 */ /* 0x000e6400080011ff */
[----:B-1----:R-:W-:Y:S05]  /*7ed0*/  @!P0 BRA `(.L_x_125) ;  /* 0x0000001400f08947 */ /* 0x002fea0003800000 */
.L_x_124:
[----:B------:R-:W-:Y:S05]  /*7ee0*/  BSYNC B0 ;  /* 0x0000000000007941 */ /* 0x000fea0003800000 */
.L_x_123:
[----:B------:R-:W-:Y:S11]  /*7ef0*/  ISETP.NE.AND P0, PT, R84, RZ, PT ;  /* 0x000000ff5400720c */ /* 0x000ff60003f05270 */
[----:B------:R-:W-:Y:S02]  /*7f00*/  @!UPT UIADD3 URZ, UPT, UPT, URZ, URZ, URZ ;  /* 0x000000fffffff290 */ /* 0x000fe4000fffe0ff */
[----:B------:R4:W3:Y:S04]  /*7f10*/  @P0 LDS.128 R48, [R81] ;  /* 0x0000000051300984 */ /* 0x0008e80000000c00 */
[----:B------:R4:W1:Y:S04]  /*7f20*/  @P0 LDS.128 R40, [R3+0x20] ;  /* 0x0000200003280984 */ /* 0x0008680000000c00 */
[----:B------:R4:W1:Y:S04]  /*7f30*/  @P0 LDS.128 R44, [R4+0x10] ;  /* 0x00001000042c0984 */ /* 0x0008680000000c00 */
[----:B------:R4:W1:Y:S02]  /*7f40*/  @P0 LDS.128 R36, [R0+0x10] ;  /* 0x0000100000240984 */ /* 0x0008640000000c00 */
.L_x_122:
[----:B------:R-:W-:Y:S05]  /*7f50*/  BSYNC B1 ;  /* 0x0000000000017941 */ /* 0x000fea0003800000 */
.L_x_121:
[----:B---34-:R-:W-:Y:S05]  /*7f60*/  VIADD R0, R25, 0x10 ;  /* 0x0000001019007836 */ /* 0x018fea0000000000 */
[----:B------:R-:W-:Y:S04]  /*7f70*/  SHF.R.U32.HI R0, RZ, 0x15, R0 ;  /* 0x00000015ff007819 */ /* 0x000fe80000011600 */
[----:B------:R-:W-:Y:S11]  /*7f80*/  LOP3.LUT P0, RZ, R0, 0x3, R61, 0x48, !PT ;  /* 0x0000000300ff7812 */ /* 0x000ff6000780483d */
[----:B------:R-:W-:Y:S02]  /*7f90*/  @!UPT UIADD3 URZ, UPT, UPT, URZ, URZ, URZ ;  /* 0x000000fffffff290 */ /* 0x000fe4000fffe0ff */
[----:B------:R-:W-:Y:S05]  /*7fa0*/  @!P0 BRA `(.L_x_126) ;  /* 0x0000000000408947 */ /* 0x000fea0003800000 */
[----:B------:R-:W3:Y:S01]  /*7fb0*/  LDCU.64 UR8, c[0x4][0x70] ;  /* 0x01000e00ff0877ac */ /* 0x000ee20008000a00 */
[----:B------:R-:W-:Y:S01]  /*7fc0*/  MOV R3, 0x0 ;  /* 0x0000000000037802 */ /* 0x000fe20000000f00 */
[----:B-1----:R-:W-:Y:S02]  /*7fd0*/  HFMA2 R12, -RZ, RZ, 0, 5.9604644775390625e-08 ;  /* 0x00000001ff0c7431 */ /* 0x002fe400000001ff */
[----:B------:R-:W-:Y:S02]  /*7fe0*/  IMAD.MOV.U32 R8, RZ, RZ, 0x192 ;  /* 0x00000192ff087424 */ /* 0x000fe400078e00ff */
[----:B------:R-:W-:Y:S01]  /*7ff0*/  IMAD.MOV.U32 R13, RZ, RZ, RZ ;  /* 0x000000ffff0d7224 */ /* 0x000fe200078e00ff */
[----:B------:R-:W1:Y:S01]  /*8000*/  LDCU.64 UR6, c[0x4][0x78] ;  /* 0x01000f00ff0677ac */ /* 0x000e620008000a00 */
[----:B------:R-:W4:Y:S01]  /*8010*/  LDC.64 R2, c[0x4][R3] ;  /* 0x0100000003027b82 */ /* 0x000f220000000a00 */
        /* <DEDUP_REMOVED lines=9> */
.L_x_126:
[----:B------:R-:W-:Y:S01]  /*80b0*/  ISETP.NE.AND P0, PT, R73, RZ, PT ;  /* 0x000000ff4900720c */ /* 0x000fe20003f05270 */
[----:B------:R-:W-:Y:S05]  /*80c0*/  WARPSYNC.ALL ;  /* 0x0000000000007948 */ /* 0x000fea0003800000 */
[----:B------:R-:W-:Y:S01]  /*80d0*/  R2UR UR4, R25 ;  /* 0x00000000190472ca */ /* 0x000fe200000e0000 */
[----:B------:R-:W-:Y:S01]  /*80e0*/  USHF.L.U32 UR6, UR44, 0xd, URZ ;  /* 0x0000000d2c067899 */ /* 0x000fe200080006ff */
[----:B------:R-:W-:Y:S01]  /*80f0*/  LOP3.LUT R0, R48, 0xffffe000, RZ, 0xc0, !PT ;  /* 0xffffe00030007812 */ /* 0x000fe200078ec0ff */
[----:B------:R-:W-:Y:S01]  /*8100*/  BSSY.RECONVERGENT B0, `(.L_x_127) ;  /* 0x0000064000007945 */ /* 0x000fe20003800200 */
[----:B-1----:R-:W-:Y:S02]  /*8110*/  LOP3.LUT R2, R49, 0xffffe000, RZ, 0xc0, !PT ;  /* 0xffffe00031027812 */ /* 0x002fe400078ec0ff */
[----:B------:R-:W-:Y:S01]  /*8120*/  LOP3.LUT R3, R50, 0xffffe000, RZ, 0xc0, !PT ;  /* 0xffffe00032037812 */ /* 0x000fe200078ec0ff */
[----:B------:R-:W-:Y:S01]  /*8130*/  VIADD R79, R72, UR6 ;  /* 0x00000006484f7c36 */ /* 0x000fe20008000000 */
[----:B------:R-:W-:Y:S02]  /*8140*/  LOP3.LUT R20, R51, 0xffffe000, RZ, 0xc0, !PT ;  /* 0xffffe00033147812 */ /* 0x000fe400078ec0ff */
[----:B------:R-:W-:Y:S01]  /*8150*/  LOP3.LUT R21, R44, 0xffffe000, RZ, 0xc0, !PT ;  /* 0xffffe0002c157812 */ /* 0x000fe200078ec0ff */
[----:B------:R-:W-:Y:S01]  /*8160*/  IMAD.IADD R77, R77, 0x1, R79 ;  /* 0x000000014d4d7824 */ /* 0x000fe200078e024f */
[----:B------:R-:W-:Y:S01]  /*8170*/  LOP3.LUT R26, R45, 0xffffe000, RZ, 0xc0, !PT ;  /* 0xffffe0002d1a7812 */ /* 0x000fe200078ec0ff */
[----:B------:R-:W1:Y:S01]  /*8180*/  LDTM.x16 R4, tmem[UR4+0x10] ;  /* 0x00001004000479ee */ /* 0x000e620008240000 */
[----:B------:R-:W-:Y:S01]  /*8190*/  LOP3.LUT R29, R46, 0xffffe000, RZ, 0xc0, !PT ;  /* 0xffffe0002e1d7812 */ /* 0x000fe200078ec0ff */
[----:B------:R-:W-:Y:S01]  /*81a0*/  NOP ;  /* 0x0000000000007918 */ /* 0x000fe20000000000 */
[----:B------:R-:W-:Y:S02]  /*81b0*/  IADD3 R76, PT, PT, R76, 0xc0, RZ ;  /* 0x000000c04c4c7810 */ /* 0x000fe40007ffe0ff */
[----:B------:R-:W-:Y:S02]  /*81c0*/  LOP3.LUT R28, R47, 0xffffe000, RZ, 0xc0, !PT ;  /* 0xffffe0002f1c7812 */ /* 0x000fe400078ec0ff */
[----:B------:R-:W-:Y:S02]  /*81d0*/  IADD3 R78, PT, PT, R78, R79, RZ ;  /* 0x0000004f4e4e7210 */ /* 0x000fe40007ffe0ff */
[----:B------:R-:W-:Y:S02]  /*81e0*/  LOP3.LUT R79, R76, 0xfefffff8, RZ, 0xc0, !PT ;  /* 0xfefffff84c4f7812 */ /* 0x000fe400078ec0ff */
[----:B------:R-:W-:Y:S01]  /*81f0*/  LOP3.LUT R31, R40, 0xffffe000, RZ, 0xc0, !PT ;  /* 0xffffe000281f7812 */ /* 0x000fe200078ec0ff */
[----:B------:R-:W-:Y:S01]  /*8200*/  IMAD.IADD R76, R71, 0x1, R78 ;  /* 0x00000001474c7824 */ /* 0x000fe200078e024e */
[----:B------:R-:W-:Y:S01]  /*8210*/  LOP3.LUT R30, R41, 0xffffe000, RZ, 0xc0, !PT ;  /* 0xffffe000291e7812 */ /* 0x000fe200078ec0ff */
[----:B-1----:R1:W-:Y:S01]  /*8220*/  SYNCS.ARRIVE.TRANS64.RED.A1T0 RZ, [R79+URZ], RZ ;  /* 0x000000ff4fff79a7 */ /* 0x0023e200081004ff */
[----:B------:R-:W-:Y:S02]  /*8230*/  LOP3.LUT R33, R42, 0xffffe000, RZ, 0xc0, !PT ;  /* 0xffffe0002a217812 */ /* 0x000fe400078ec0ff */
[----:B--2---:R-:W-:Y:S02]  /*8240*/  LOP3.LUT R32, R43, 0xffffe000, RZ, 0xc0, !PT ;  /* 0xffffe0002b207812 */ /* 0x004fe400078ec0ff */
[----:B------:R-:W-:Y:S02]  /*8250*/  LOP3.LUT R35, R36, 0xffffe000, RZ, 0xc0, !PT ;  /* 0xffffe00024237812 */ /* 0x000fe400078ec0ff */
[----:B------:R-:W-:Y:S02]  /*8260*/  LOP3.LUT R34, R37, 0xffffe000, RZ, 0xc0, !PT ;  /* 0xffffe00025227812 */ /* 0x000fe400078ec0ff */
[----:B------:R-:W-:Y:S01]  /*8270*/  LOP3.LUT R37, R38, 0xffffe000, RZ, 0xc0, !PT ;  /* 0xffffe00026257812 */ /* 0x000fe200078ec0ff */
[C---:B------:R-:W-:Y:S01]  /*8280*/  FMUL R4, R24.reuse, R4 ;  /* 0x0000000418047220 */ /* 0x040fe20000400000 */
[C---:B------:R-:W-:Y:S01]  /*8290*/  FMUL R5, R24.reuse, R5 ;  /* 0x0000000518057220 */ /* 0x040fe20000400000 */
[C---:B------:R-:W-:Y:S01]  /*82a0*/  FMUL R6, R24.reuse, R6 ;  /* 0x0000000618067220 */ /* 0x040fe20000400000 */
[C---:B------:R-:W-:Y:S01]  /*82b0*/  FMUL R7, R24.reuse, R7 ;  /* 0x0000000718077220 */ /* 0x040fe20000400000 */
[C---:B------:R-:W-:Y:S01]  /*82c0*/  FFMA R4, R27.reuse, R0, R4 ;  /* 0x000000001b047223 */ /* 0x040fe20000000004 */
[C---:B------:R-:W-:Y:S01]  /*82d0*/  FFMA R5, R27.reuse, R2, R5 ;  /* 0x000000021b057223 */ /* 0x040fe20000000005 */
[C---:B------:R-:W-:Y:S01]  /*82e0*/  FFMA R6, R27.reuse, R3, R6 ;  /* 0x000000031b067223 */ /* 0x040fe20000000006 */
[C---:B------:R-:W-:Y:S01]  /*82f0*/  FFMA R7, R27.reuse, R20, R7 ;  /* 0x000000141b077223 */ /* 0x040fe20000000007 */
[C---:B------:R-:W-:Y:S01]  /*8300*/  FMUL R8, R24.reuse, R8 ;  /* 0x0000000818087220 */ /* 0x040fe20000400000 */
[C---:B------:R-:W-:Y:S01]  /*8310*/  FMUL R9, R24.reuse, R9 ;  /* 0x0000000918097220 */ /* 0x040fe20000400000 */
[C---:B------:R-:W-:Y:S01]  /*8320*/  FMUL R10, R24.reuse, R10 ;  /* 0x0000000a180a7220 */ /* 0x040fe20000400000 */
[C---:B------:R-:W-:Y:S01]  /*8330*/  FMUL R11, R24.reuse, R11 ;  /* 0x0000000b180b7220 */ /* 0x040fe20000400000 */
[----:B------:R-:W-:Y:S01]  /*8340*/  F2FP.TF32.F32.PACK_B R4, R4 ;  /* 0x00000004ff04723e */ /* 0x000fe200024050ff */
[C---:B------:R-:W-:Y:S01]  /*8350*/  FFMA R8, R27.reuse, R21, R8 ;  /* 0x000000151b087223 */ /* 0x040fe20000000008 */
[----:B------:R-:W-:Y:S01]  /*8360*/  F2FP.TF32.F32.PACK_B R5, R5 ;  /* 0x00000005ff05723e */ /* 0x000fe200024050ff */
[C---:B------:R-:W-:Y:S01]  /*8370*/  FFMA R9, R27.reuse, R26, R9 ;  /* 0x0000001a1b097223 */ /* 0x040fe20000000009 */
[----:B------:R-:W-:Y:S01]  /*8380*/  F2FP.TF32.F32.PACK_B R6, R6 ;  /* 0x00000006ff06723e */ /* 0x000fe200024050ff */
[C---:B------:R-:W-:Y:S01]  /*8390*/  FFMA R10, R27.reuse, R29, R10 ;  /* 0x0000001d1b0a7223 */ /* 0x040fe2000000000a */
[----:B------:R-:W-:Y:S01]  /*83a0*/  F2FP.TF32.F32.PACK_B R7, R7 ;  /* 0x00000007ff07723e */ /* 0x000fe200024050ff */
[C---:B------:R-:W-:Y:S01]  /*83b0*/  FFMA R11, R27.reuse, R28, R11 ;  /* 0x0000001c1b0b7223 */ /* 0x040fe2000000000b */
[C---:B------:R-:W-:Y:S01]  /*83c0*/  FMUL R12, R24.reuse, R12 ;  /* 0x0000000c180c7220 */ /* 0x040fe20000400000 */
[----:B------:R-:W-:Y:S01]  /*83d0*/  F2FP.TF32.F32.PACK_B R8, R8 ;  /* 0x00000008ff08723e */ /* 0x000fe200024050ff */
[C---:B------:R-:W-:Y:S01]  /*83e0*/  FMUL R13, R24.reuse, R13 ;  /* 0x0000000d180d7220 */ /* 0x040fe20000400000 */
[----:B------:R1:W-:Y:S01]  /*83f0*/  STS.128 [R72+UR6], R4 ;  /* 0x0000000448007988 */ /* 0x0003e20008000c06 */
        /* <DEDUP_REMOVED lines=8> */
[----:B------:R-:W-:Y:S01]  /*8480*/  FFMA R15, R27, R32, R15 ;  /* 0x000000201b0f7223 */ /* 0x000fe2000000000f */
[C---:B------:R-:W-:Y:S01]  /*8490*/  FMUL R16, R24.reuse, R16 ;  /* 0x0000001018107220 */ /* 0x040fe20000400000 */
[----:B------:R-:W-:Y:S01]  /*84a0*/  F2FP.TF32.F32.PACK_B R12, R12 ;  /* 0x0000000cff0c723e */ /* 0x000fe200024050ff */
[----:B------:R1:W-:Y:S01]  /*84b0*/  STS.128 [R78+0x10], R8 ;  /* 0x000010084e007388 */ /* 0x0003e20000000c00 */
[C---:B------:R-:W-:Y:S01]  /*84c0*/  FMUL R17, R24.reuse, R17 ;  /* 0x0000001118117220 */ /* 0x040fe20000400000 */
[----:B------:R-:W-:Y:S01]  /*84d0*/  LOP3.LUT R36, R39, 0xffffe000, RZ, 0xc0, !PT ;  /* 0xffffe00027247812 */ /* 0x000fe200078ec0ff */
[C---:B------:R-:W-:Y:S01]  /*84e0*/  FMUL R18, R24.reuse, R18 ;  /* 0x0000001218127220 */ /* 0x040fe20000400000 */
[----:B------:R-:W-:Y:S01]  /*84f0*/  FMUL R19, R24, R19 ;  /* 0x0000001318137220 */ /* 0x000fe20000400000 */
[----:B------:R-:W-:Y:S01]  /*8500*/  F2FP.TF32.F32.PACK_B R13, R13 ;  /* 0x0000000dff0d723e */ /* 0x000fe200024050ff */
[C---:B------:R-:W-:Y:S01]  /*8510*/  FFMA R16, R27.reuse, R35, R16 ;  /* 0x000000231b107223 */ /* 0x040fe20000000010 */
[----:B------:R-:W-:Y:S01]  /*8520*/  F2FP.TF32.F32.PACK_B R14, R14 ;  /* 0x0000000eff0e723e */ /* 0x000fe200024050ff */
[C---:B------:R-:W-:Y:S01]  /*8530*/  FFMA R17, R27.reuse, R34, R17 ;  /* 0x000000221b117223 */ /* 0x040fe20000000011 */
[----:B------:R-:W-:Y:S01]  /*8540*/  F2FP.TF32.F32.PACK_B R15, R15 ;  /* 0x0000000fff0f723e */ /* 0x000fe200024050ff */
[C---:B------:R-:W-:Y:S01]  /*8550*/  FFMA R18, R27.reuse, R37, R18 ;  /* 0x000000251b127223 */ /* 0x040fe20000000012 */
[----:B------:R-:W-:Y:S01]  /*8560*/  FFMA R19, R27, R36, R19 ;  /* 0x000000241b137223 */ /* 0x000fe20000000013 */
[----:B------:R-:W-:Y:S02]  /*8570*/  F2FP.TF32.F32.PACK_B R16, R16 ;  /* 0x00000010ff10723e */ /* 0x000fe400024050ff */
[----:B------:R1:W-:Y:S01]  /*8580*/  STS.128 [R77+0x20], R12 ;  /* 0x0000200c4d007388 */ /* 0x0003e20000000c00 */
[----:B------:R-:W-:Y:S02]  /*8590*/  F2FP.TF32.F32.PACK_B R17, R17 ;  /* 0x00000011ff11723e */ /* 0x000fe400024050ff */
        /* <DEDUP_REMOVED lines=8> */
[----:B--2---:R-:W2:Y:S02]  /*8620*/  FENCE.VIEW.ASYNC.S ;  /* 0x00000000000073c6 */ /* 0x004ea40000000000 */
[----:B--2---:R-:W-:Y:S06]  /*8630*/  BAR.SYNC.DEFER_BLOCKING 0x1, 0x80 ;  /* 0x0042000000007b1d */ /* 0x004fec0000010000 */
[----:B------:R-:W-:Y:S05]  /*8640*/  @P0 BRA `(.L_x_128) ;  /* 0x00000000003c0947 */ /* 0x000fea0003800000 */
[----:B------:R-:W2:Y:S01]  /*8650*/  LDCU.64 UR10, c[0x0][0x348] ;  /* 0x00006900ff0a77ac */ /* 0x000ea20008000a00 */
[----:B------:R-:W-:Y:S02]  /*8660*/  UIADD3 UR5, UPT, UPT, UR49, UR6, URZ ;  /* 0x0000000631057290 */ /* 0x000fe4000fffe0ff */
[----:B------:R-:W-:Y:S02]  /*8670*/  UIADD3 UR13, UPT, UPT, UR45, 0x10, URZ ;  /* 0x000000102d0d7890 */ /* 0x000fe4000fffe0ff */
[----:B------:R-:W-:Y:S02]  /*8680*/  UIADD3 UR12, UPT, UPT, UR5, 0x200, URZ ;  /* 0x00000200050c7890 */ /* 0x000fe4000fffe0ff */
[----:B------:R-:W-:Y:S01]  /*8690*/  UIADD3 UR8, UPT, UPT, UR5, 0x1200, URZ ;  /* 0x0000120005087890 */ /* 0x000fe2000fffe0ff */
[----:B------:R-:W-:Y:S01]  /*86a0*/  UMOV UR14, UR46 ;  /* 0x0000002e000e7c82 */ /* 0x000fe20008000000 */
[----:B------:R-:W-:Y:S01]  /*86b0*/  UMOV UR15, UR60 ;  /* 0x0000003c000f7c82 */ /* 0x000fe20008000000 */
[----:B------:R-:W-:Y:S02]  /*86c0*/  UIADD3 UR9, UPT, UPT, UR45, 0x30, URZ ;  /* 0x000000302d097890 */ /* 0x000fe4000fffe0ff */
[----:B--2---:R-:W-:Y:S03]  /*86d0*/  UIADD3 UR4, UP0, UPT, UR10, 0x680, URZ ;  /* 0x000006800a047890 */ /* 0x004fe6000ff1e0ff */
[----:B------:R-:W-:Y:S01]  /*86e0*/  UMOV UR10, UR46 ;  /* 0x0000002e000a7c82 */ /* 0x000fe20008000000 */
[----:B------:R-:W-:Y:S03]  /*86f0*/  UIADD3.X UR5, UPT, UPT, URZ, UR11, URZ, UP0, !UPT ;  /* 0x0000000bff057290 */ /* 0x000fe600087fe4ff */
[----:B------:R-:W-:Y:S06]  /*8700*/  UMOV UR11, UR60 ;  /* 0x0000003c000b7c82 */ /* 0x000fec0008000000 */
[----:B------:R2:W-:Y:S01]  /*8710*/  UTMASTG.3D [UR12], [UR4] ;  /* 0x0000000c040073b5 */ /* 0x0005e20008010000 */
[----:B------:R2:W-:Y:S02]  /*8720*/  UTMASTG.3D [UR8], [UR4] ;  /* 0x00000008040073b5 */ /* 0x0005e40008010000 */
[----:B--2---:R0:W-:Y:S02]  /*8730*/  UTMACMDFLUSH ;  /* 0x00000000000079b7 */ /* 0x0041e40000000000 */
.L_x_128:
[----:B------:R-:W-:Y:S05]  /*8740*/  BSYNC.RECONVERGENT B0 ;  /* 0x0000000000007941 */ /* 0x000fea0003800200 */
.L_x_127:
[----:B------:R-:W-:Y:S01]  /*8750*/  UIADD3 UR4, UPT, UPT, UR44, 0x1, URZ ;  /* 0x000000012c047890 */ /* 0x000fe2000fffe0ff */
[----:B------:R-:W-:Y:S03]  /*8760*/  BSSY.RECONVERGENT B0, `(.L_x_129) ;  /* 0x0000008000007945 */ /* 0x000fe60003800200 */
[----:B------:R-:W-:Y:S04]  /*8770*/  UISETP.NE.AND UP0, UPT, UR4, 0x3, UPT ;  /* 0x000000030400788c */ /* 0x000fe8000bf05270 */
[----:B------:R-:W-:Y:S02]  /*8780*/  UISETP.EQ.XOR UP1, UPT, UR43, 0x3, !UP0 ;  /* 0x000000032b00788c */ /* 0x000fe4000c722a70 */
[----:B------:R-:W-:Y:S02]  /*8790*/  USEL UR48, UR4, URZ, UP0 ;  /* 0x000000ff04307287 */ /* 0x000fe40008000000 */
[----:B------:R-:W-:Y:S04]  /*87a0*/  USEL UR5, URZ, 0x1, !UP1 ;  /* 0x00000001ff057887 */ /* 0x000fe8000c800000 */
[----:B------:R-:W-:Y:S01]  /*87b0*/  ULOP3.LUT UR52, UR52, UR5, URZ, 0x3c, !UPT ;  /* 0x0000000534347292 */ /* 0x000fe2000f8e3cff */
[----:B------:R-:W-:Y:S11]  /*87c0*/  @P0 BRA `(.L_x_130) ;  /* 0x0000000000040947 */ /* 0x000ff60003800000 */
[----:B------:R-:W-:Y:S04]  /*87d0*/  DEPBAR.LE SB0, 0x1 ;  /* 0x000080400000791a */ /* 0x000fe80000000000 */
.L_x_130:
[----:B------:R-:W-:Y:S05]  /*87e0*/  BSYNC.RECONVERGENT B0 ;  /* 0x0000000000007941 */ /* 0x000fea0003800200 */
.L_x_129:
[----:B------:R-:W-:Y:S01]  /*87f0*/  BAR.SYNC.DEFER_BLOCKING 0x1, 0x80 ;  /* 0x0042000000007b1d */ /* 0x000fe20000010000 */
[----:B------:R-:W-:Y:S01]  /*8800*/  UISETP.NE.AND UP0, UPT, UR51, -0x2, UPT ;  /* 0xfffffffe3300788c */ /* 0x000fe2000bf05270 */
[----:B------:R-:W-:Y:S08]  /*8810*/  IADD3 R0, PT, PT, R22, 0x1, RZ ;  /* 0x0000000116007810 */ /* 0x000ff00007ffe0ff */
[----:B------:R-:W-:Y:S05]  /*8820*/  BRA.U !UP0, `(.L_x_131) ;  /* 0x00000001082c7547 */ /* 0x000fea000b800000 */
[----:B------:R-:W-:Y:S01]  /*8830*/  ISETP.NE.AND P0, PT, R75, RZ, PT ;  /* 0x000000ff4b00720c */ /* 0x000fe20003f05270 */
[----:B------:R-:W-:Y:S01]  /*8840*/  IMAD.U32 R3, RZ, RZ, UR50 ;  /* 0x00000032ff037e24 */ /* 0x000fe2000f8e00ff */
[----:B------:R-:W-:Y:S11]  /*8850*/  R2UR UR4, R64 ;  /* 0x00000000400472ca */ /* 0x000ff600000e0000 */
[----:B------:R-:W-:Y:S02]  /*8860*/  @P0 LEA R3, R3, UR49, 0x3 ;  /* 0x0000003103030c11 */ /* 0x000fe4000f8e18ff */
[----:B------:R-:W-:Y:S01]  /*8870*/  IMAD.U32 R2, RZ, RZ, UR4 ;  /* 0x00000004ff027e24 */ /* 0x000fe2000f8e00ff */
[----:B------:R-:W-:Y:S02]  /*8880*/  UIADD3 UR4, UPT, UPT, UR50, 0x1, URZ ;  /* 0x0000000132047890 */ /* 0x000fe4000fffe0ff */
[----:B------:R-:W-:Y:S02]  /*8890*/  @P0 VIADD R3, R3, 0x58 ;  /* 0x0000005803030836 */ /* 0x000fe40000000000 */
[----:B------:R-:W-:Y:S03]  /*88a0*/  UISETP.NE.AND UP0, UPT, UR4, 0x3, UPT ;  /* 0x000000030400788c */ /* 0x000fe6000bf05270 */
[----:B------:R-:W-:Y:S01]  /*88b0*/  @P0 PRMT R2, R2, 0x654, R3 ;  /* 0x0000065402020816 */ /* 0x000fe20000000003 */
[----:B------:R-:W-:Y:S03]  /*88c0*/  USEL UR50, UR4, URZ, UP0 ;  /* 0x000000ff04327287 */ /* 0x000fe60008000000 */
[----:B------:R2:W-:Y:S09]  /*88d0*/  @P0 SYNCS.ARRIVE.TRANS64.RED.A1T0 RZ, [R2+URZ], RZ ;  /* 0x000000ff02ff09a7 */ /* 0x0005f200081004ff */
.L_x_131:
[----:B------:R-:W-:Y:S01]  /*88e0*/  R2UR UR5, R62 ;  /* 0x000000003e0572ca */ /* 0x000fe200000e0000 */
[----:B------:R-:W-:Y:S01]  /*88f0*/  UISETP.NE.AND UP0, UPT, UR63, URZ, UPT ;  /* 0x000000ff3f00728c */ /* 0x000fe2000bf05270 */
[----:B------:R-:W-:Y:S01]  /*8900*/  R2UR UR4, R63 ;  /* 0x000000003f0472ca */ /* 0x000fe200000e0000 */
[----:B------:R-:W-:Y:S01]  /*8910*/  UIADD3 UR51, UPT, UPT, UR51, 0x2, URZ ;  /* 0x0000000233337890 */ /* 0x000fe2000fffe0ff */
[----:B------:R-:W-:Y:S01]  /*8920*/  ISETP.NE.AND P0, PT, R66, 0x2, PT ;  /* 0x000000024200780c */ /* 0x000fe20003f05270 */
[----:B------:R-:W-:Y:S01]  /*8930*/  UMOV UR60, UR62 ;  /* 0x0000003e003c7c82 */ /* 0x000fe20008000000 */
[----:B------:R-:W-:Y:S02]  /*8940*/  ISETP.NE.AND P1, PT, R0, 0x4, PT ;  /* 0x000000040000780c */ /* 0x000fe40003f25270 */
[----:B--2---:R-:W-:Y:S02]  /*8950*/  SEL R2, RZ, 0x1, P0 ;  /* 0x00000001ff027807 */ /* 0x004fe40000000000 */
[----:B------:R-:W-:Y:S02]  /*8960*/  SEL R3, RZ, 0x1, P1 ;  /* 0x00000001ff037807 */ /* 0x000fe40000800000 */
[----:B------:R-:W-:Y:S01]  /*8970*/  LOP3.LUT R69, R69, R2, RZ, 0x3c, !PT ;  /* 0x0000000245457212 */ /* 0x000fe200078e3cff */
[----:B------:R-:W-:Y:S01]  /*8980*/  UIADD3 UR21, UPT, UPT, UR36, UR5, URZ ;  /* 0x0000000524157290 */ /* 0x000fe2000fffe0ff */
[----:B------:R-:W-:Y:S01]  /*8990*/  LOP3.LUT R70, R70, R3, RZ, 0x3c, !PT ;  /* 0x0000000346467212 */ /* 0x000fe200078e3cff */
[----:B------:R-:W-:Y:S01]  /*89a0*/  UIADD3 UR20, UPT, UPT, UR37, UR4, URZ ;  /* 0x0000000425147290 */ /* 0x000fe2000fffe0ff */
[----:B------:R-:W-:Y:S02]  /*89b0*/  SEL R66, R66, RZ, P0 ;  /* 0x000000ff42427207 */ /* 0x000fe40000000000 */
[----:B------:R-:W-:Y:S01]  /*89c0*/  SEL R22, R0, RZ, P1 ;  /* 0x000000ff00167207 */ /* 0x000fe20000800000 */
[----:B------:R-:W-:Y:S08]  /*89d0*/  BRA.U UP0, `(.L_x_132) ;  /* 0xffffffd900f47547 */ /* 0x000ff0000b83ffff */
[----:B------:R-:W2:Y:S01]  /*89e0*/  LDCU.64 UR4, c[0x0][0x888] ;  /* 0x00011100ff0477ac */ /* 0x000ea20008000a00 */
[----:B------:R-:W3:Y:S01]  /*89f0*/  LDCU.64 UR6, c[0x0][0x890] ;  /* 0x00011200ff0677ac */ /* 0x000ee20008000a00 */
[----:B--2---:R-:W-:Y:S02]  /*8a00*/  ISETP.NE.U32.AND P2, PT, RZ, UR4, PT ;  /* 0x00000004ff007c0c */ /* 0x004fe4000bf45070 */
[----:B---3--:R-:W-:Y:S02]  /*8a10*/  ISETP.NE.U32.AND P1, PT, RZ, UR6, PT ;  /* 0x00000006ff007c0c */ /* 0x008fe4000bf25070 */
[----:B------:R-:W-:Y:S02]  /*8a20*/  ISETP.NE.AND.EX P2, PT, RZ, UR5, PT, P2 ;  /* 0x00000005ff007c0c */ /* 0x000fe4000bf45320 */
[----:B------:R-:W-:-:S13]  /*8a30*/  ISETP.NE.AND.EX P0, PT, RZ, UR7, PT, P1 ;  /* 0x00000007ff007c0c */ /* 0x000fda000bf05310 */
[----:B------:R-:W-:Y:S05]  /*8a40*/  @P2 BRA P0, `(.L_x_133) ;  /* 0x00000000003c2947 */ /* 0x000fea0000000000 */
[----:B------:R-:W-:-:S13]  /*8a50*/  ISETP.NE.AND.EX P1, PT, RZ, UR7, PT, P1 ;  /* 0x00000007ff007c0c */ /* 0x000fda000bf25310 */
[----:B------:R-:W-:Y:S05]  /*8a60*/  @P1 BRA `(.L_x_134) ;  /* 0x00000000000c1947 */ /* 0x000fea0003800000 */
[----:B------:R-:W-:-:S13]  /*8a70*/  FSETP.NEU.AND P0, PT, R27, RZ, PT ;  /* 0x000000ff1b00720b */ /* 0x000fda0003f0d000 */
[----:B------:R-:W-:Y:S05]  /*8a80*/  @!P0 EXIT ;  /* 0x000000000000894d */ /* 0x000fea0003800000 */
[----:B------:R-:W-:Y:S05]  /*8a90*/  BRA `(.L_x_133) ;  /* 0x0000000000287947 */ /* 0x000fea0003800000 */
.L_x_134:
[----:B------:R-:W-:Y:S01]  /*8aa0*/  ISETP.NE.AND P0, PT, R65, RZ, PT ;  /* 0x000000ff4100720c */ /* 0x000fe20003f05270 */
[----:B------:R-:W-:-:S12]  /*8ab0*/  BSSY.RECONVERGENT B0, `(.L_x_133) ;  /* 0x0000008000007945 */ /* 0x000fd80003800200 */
[----:B------:R-:W-:Y:S05]  /*8ac0*/  @P0 BRA `(.L_x_135) ;  /* 0x0000000000100947 */ /* 0x000fea0003800000 */
[----:B------:R-:W-:-:S04]  /*8ad0*/  ISETP.NE.U32.AND P0, PT, RZ, UR4, PT ;  /* 0x00000004ff007c0c */ /* 0x000fc8000bf05070 */
[----:B------:R-:W-:-:S13]  /*8ae0*/  ISETP.NE.AND.EX P0, PT, RZ, UR5, PT, P0 ;  /* 0x00000005ff007c0c */ /* 0x000fda000bf05300 */
[----:B------:R-:W-:Y:S05]  /*8af0*/  @!P0 EXIT ;  /* 0x000000000000894d */ /* 0x000fea0003800000 */
[----:B------:R-:W-:Y:S05]  /*8b00*/  BRA `(.L_x_136) ;  /* 0x0000000000087947 */ /* 0x000fea0003800000 */
.L_x_135:
[----:B------:R-:W-:-:S13]  /*8b10*/  FSETP.NEU.AND P0, PT, R27, RZ, PT ;  /* 0x000000ff1b00720b */ /* 0x000fda0003f0d000 */
[----:B------:R-:W-:Y:S05]  /*8b20*/  @!P0 EXIT ;  /* 0x000000000000894d */ /* 0x000fea0003800000 */
.L_x_136:
[----:B------:R-:W-:Y:S05]  /*8b30*/  BSYNC.RECONVERGENT B0 ;  /* 0x0000000000007941 */ /* 0x000fea0003800200 */
.L_x_133:
[----:B------:R-:W-:Y:S01]  /*8b40*/  R2UR UR7, R64 ;  /* 0x00000000400772ca */ /* 0x000fe200000e0000 */
[----:B------:R-:W-:Y:S01]  /*8b50*/  ULEA UR6, UR50, UR49, 0x3 ;  /* 0x0000003132067291 */ /* 0x000fe2000f8e18ff */
[----:B------:R-:W-:-:S04]  /*8b60*/  DEPBAR.LE SB0, 0x0 ;  /* 0x000080000000791a */ /* 0x000fc80000000000 */
[----:B------:R-:W-:-:S07]  /*8b70*/  UIADD3 UR6, UPT, UPT, UR6, 0x58, URZ ;  /* 0x0000005806067890 */ /* 0x000fce000fffe0ff */
[----:B------:R-:W-:-:S09]  /*8b80*/  UPRMT UR6, UR7, 0x654, UR6 ;  /* 0x0000065407067896 */ /* 0x000fd20008000006 */
[----:B------:R-:W-:Y:S01]  /*8b90*/  SYNCS.ARRIVE.TRANS64.RED.A1T0 RZ, [UR6], RZ ;  /* 0x000000ffffff79a7 */ /* 0x000fe20008100406 */
[----:B------:R-:W-:Y:S05]  /*8ba0*/  EXIT ;  /* 0x000000000000794d */ /* 0x000fea0003800000 */
.L_x_24:
[----:B--2---:R2:W3:Y:S02]  /*8bb0*/  SYNCS.PHASECHK.TRANS64.TRYWAIT P0, [R3+URZ+0xf0], R2 ;  /* 0x0000f002030075a7 */ /* 0x0044e400080011ff */
[----:B---3--:R-:W-:Y:S05]  /*8bc0*/  @!P0 NANOSLEEP.SYNCS 0x989680 ;  /* 0x009896800000895d */ /* 0x008fea0003900000 */
[----:B------:R-:W3:Y:S02]  /*8bd0*/  @!P0 SYNCS.PHASECHK.TRANS64 P0, [R3+URZ+0xf0], R2 ;  /* 0x0000f002030085a7 */ /* 0x000ee400080010ff */
[----:B---3--:R-:W-:Y:S05]  /*8be0*/  @!P0 BRA `(.L_x_24) ;  /* 0xfffffffc00f08947 */ /* 0x008fea000383ffff */
[----:B------:R-:W-:Y:S05]  /*8bf0*/  BRA `(.L_x_137) ;  /* 0xffffff9000287947 */ /* 0x000fea000383ffff */
.L_x_27:
[----:B--2---:R-:W-:-:S07]  /*8c00*/  MOV R0, UR6 ;  /* 0x0000000600007c02 */ /* 0x004fce0008000f00 */
.L_x_138:
[----:B--2---:R2:W3:Y:S02]  /*8c10*/  SYNCS.PHASECHK.TRANS64.TRYWAIT P0, [R0+URZ+0x20], R3 ;  /* 0x00002003000075a7 */ /* 0x0044e400080011ff */
[----:B---3--:R-:W-:Y:S05]  /*8c20*/  @!P0 NANOSLEEP.SYNCS 0x989680 ;  /* 0x009896800000895d */ /* 0x008fea0003900000 */
[----:B------:R-:W3:Y:S02]  /*8c30*/  @!P0 SYNCS.PHASECHK.TRANS64 P0, [R0+URZ+0x20], R3 ;  /* 0x00002003000085a7 */ /* 0x000ee400080010ff */
[----:B---3--:R-:W-:Y:S05]  /*8c40*/  @!P0 BRA `(.L_x_138) ;  /* 0xfffffffc00f08947 */ /* 0x008fea000383ffff */
[----:B------:R-:W-:Y:S05]  /*8c50*/  BRA `(.L_x_26) ;  /* 0xffffff9000847947 */ /* 0x000fea000383ffff */
.L_x_36:
[----:B-1----:R-:W-:-:S07]  /*8c60*/  MOV R0, UR6 ;  /* 0x0000000600007c02 */ /* 0x002fce0008000f00 */
.L_x_139:
[----:B-1----:R1:W2:Y:S02]  /*8c70*/  SYNCS.PHASECHK.TRANS64.TRYWAIT P0, [R0+URZ+0x20], R3 ;  /* 0x00002003000075a7 */ /* 0x0022a400080011ff */
[----:B--2---:R-:W-:Y:S05]  /*8c80*/  @!P0 NANOSLEEP.SYNCS 0x989680 ;  /* 0x009896800000895d */ /* 0x004fea0003900000 */
[----:B------:R-:W2:Y:S02]  /*8c90*/  @!P0 SYNCS.PHASECHK.TRANS64 P0, [R0+URZ+0x20], R3 ;  /* 0x00002003000085a7 */ /* 0x000ea400080010ff */
[----:B--2---:R-:W-:Y:S05]  /*8ca0*/  @!P0 BRA `(.L_x_139) ;  /* 0xfffffffc00f08947 */ /* 0x004fea000383ffff */
[----:B------:R-:W-:Y:S05]  /*8cb0*/  BRA `(.L_x_35) ;  /* 0xffffff9400e87947 */ /* 0x000fea000383ffff */
.L_x_43:
[----:B-1----:R1:W4:Y:S02]  /*8cc0*/  SYNCS.PHASECHK.TRANS64.TRYWAIT P0, [R3+URZ+0x80], R0 ;  /* 0x00008000030075a7 */ /* 0x00232400080011ff */
[----:B----4-:R-:W-:Y:S05]  /*8cd0*/  @!P0 NANOSLEEP.SYNCS 0x989680 ;  /* 0x009896800000895d */ /* 0x010fea0003900000 */
[----:B------:R-:W4:Y:S02]  /*8ce0*/  @!P0 SYNCS.PHASECHK.TRANS64 P0, [R3+URZ+0x80], R0 ;  /* 0x00008000030085a7 */ /* 0x000f2400080010ff */
[----:B----4-:R-:W-:Y:S05]  /*8cf0*/  @!P0 BRA `(.L_x_43) ;  /* 0xfffffffc00f08947 */ /* 0x010fea000383ffff */
[----:B------:R-:W-:Y:S05]  /*8d00*/  BRA `(.L_x_140) ;  /* 0xffffff9c002c7947 */ /* 0x000fea000383ffff */
.L_x_47:
[----:B-1----:R-:W-:-:S07]  /*8d10*/  MOV R0, UR4 ;  /* 0x0000000400007c02 */ /* 0x002fce0008000f00 */
.L_x_141:
[----:B-1----:R1:W2:Y:S02]  /*8d20*/  SYNCS.PHASECHK.TRANS64.TRYWAIT P0, [R0+URZ], R3 ;  /* 0x00000003000075a7 */ /* 0x0022a400080011ff */
[----:B--2---:R-:W-:Y:S05]  /*8d30*/  @!P0 NANOSLEEP.SYNCS 0x989680 ;  /* 0x009896800000895d */ /* 0x004fea0003900000 */
[----:B------:R-:W2:Y:S02]  /*8d40*/  @!P0 SYNCS.PHASECHK.TRANS64 P0, [R0+URZ], R3 ;  /* 0x00000003000085a7 */ /* 0x000ea400080010ff */
[----:B--2---:R-:W-:Y:S05]  /*8d50*/  @!P0 BRA `(.L_x_141) ;  /* 0xfffffffc00f08947 */ /* 0x004fea000383ffff */
[----:B------:R-:W-:Y:S05]  /*8d60*/  BRA `(.L_x_142) ;  /* 0xffffffa000d87947 */ /* 0x000fea000383ffff */
.L_x_48:
[----:B------:R-:W-:-:S07]  /*8d70*/  MOV R0, UR5 ;  /* 0x0000000500007c02 */ /* 0x000fce0008000f00 */
.L_x_143:
[----:B-1----:R1:W2:Y:S02]  /*8d80*/  SYNCS.PHASECHK.TRANS64.TRYWAIT P0, [R0+URZ], R3 ;  /* 0x00000003000075a7 */ /* 0x0022a400080011ff */
[----:B--2---:R-:W-:Y:S05]  /*8d90*/  @!P0 NANOSLEEP.SYNCS 0x989680 ;  /* 0x009896800000895d */ /* 0x004fea0003900000 */
[----:B------:R-:W2:Y:S02]  /*8da0*/  @!P0 SYNCS.PHASECHK.TRANS64 P0, [R0+URZ], R3 ;  /* 0x00000003000085a7 */ /* 0x000ea400080010ff */
[----:B--2---:R-:W-:Y:S05]  /*8db0*/  @!P0 BRA `(.L_x_143) ;  /* 0xfffffffc00f08947 */ /* 0x004fea000383ffff */
[----:B------:R-:W-:Y:S05]  /*8dc0*/  BRA `(.L_x_144) ;  /* 0xffffffa000e47947 */ /* 0x000fea000383ffff */
.L_x_49:
[----:B------:R-:W-:-:S07]  /*8dd0*/  MOV R0, UR5 ;  /* 0x0000000500007c02 */ /* 0x000fce0008000f00 */
.L_x_145:
[----:B-1----:R1:W2:Y:S02]  /*8de0*/  SYNCS.PHASECHK.TRANS64.TRYWAIT P0, [R0+URZ], R3 ;  /* 0x00000003000075a7 */ /* 0x0022a400080011ff */
[----:B--2---:R-:W-:Y:S05]  /*8df0*/  @!P0 NANOSLEEP.SYNCS 0x989680 ;  /* 0x009896800000895d */ /* 0x004fea0003900000 */
[----:B------:R-:W2:Y:S02]  /*8e00*/  @!P0 SYNCS.PHASECHK.TRANS64 P0, [R0+URZ], R3 ;  /* 0x00000003000085a7 */ /* 0x000ea400080010ff */
[----:B--2---:R-:W-:Y:S05]  /*8e10*/  @!P0 BRA `(.L_x_145) ;  /* 0xfffffffc00f08947 */ /* 0x004fea000383ffff */
[----:B------:R-:W-:Y:S05]  /*8e20*/  BRA `(.L_x_146) ;  /* 0xffffffa000f07947 */ /* 0x000fea000383ffff */
.L_x_52:
[----:B--2---:R2:W3:Y:S02]  /*8e30*/  SYNCS.PHASECHK.TRANS64.TRYWAIT P0, [R0+URZ+0xe0], R9 ;  /* 0x0000e009000075a7 */ /* 0x0044e400080011ff */
[----:B---3--:R-:W-:Y:S05]  /*8e40*/  @!P0 NANOSLEEP.SYNCS 0x989680 ;  /* 0x009896800000895d */ /* 0x008fea0003900000 */
[----:B------:R-:W3:Y:S02]  /*8e50*/  @!P0 SYNCS.PHASECHK.TRANS64 P0, [R0+URZ+0xe0], R9 ;  /* 0x0000e009000085a7 */ /* 0x000ee400080010ff */
[----:B---3--:R-:W-:Y:S05]  /*8e60*/  @!P0 BRA `(.L_x_52) ;  /* 0xfffffffc00f08947 */ /* 0x008fea000383ffff */
[----:B------:R-:W-:Y:S05]  /*8e70*/  BRA `(.L_x_147) ;  /* 0xffffffa400587947 */ /* 0x000fea000383ffff */
.L_x_53:
[----:B------:R-:W-:-:S07]  /*8e80*/  MOV R0, UR4 ;  /* 0x0000000400007c02 */ /* 0x000fce0008000f00 */
.L_x_148:
[----:B--2---:R2:W3:Y:S02]  /*8e90*/  SYNCS.PHASECHK.TRANS64.TRYWAIT P0, [R0+URZ+0x90], R11 ;  /* 0x0000900b000075a7 */ /* 0x0044e400080011ff */
[----:B---3--:R-:W-:Y:S05]  /*8ea0*/  @!P0 NANOSLEEP.SYNCS 0x989680 ;  /* 0x009896800000895d */ /* 0x008fea0003900000 */
[----:B------:R-:W3:Y:S02]  /*8eb0*/  @!P0 SYNCS.PHASECHK.TRANS64 P0, [R0+URZ+0x90], R11 ;  /* 0x0000900b000085a7 */ /* 0x000ee400080010ff */
[----:B---3--:R-:W-:Y:S05]  /*8ec0*/  @!P0 BRA `(.L_x_148) ;  /* 0xfffffffc00f08947 */ /* 0x008fea000383ffff */
[----:B------:R-:W-:Y:S05]  /*8ed0*/  BRA `(.L_x_149) ;  /* 0xffffffa400687947 */ /* 0x000fea000383ffff */
.L_x_54:
[----:B--2---:R2:W3:Y:S02]  /*8ee0*/  SYNCS.PHASECHK.TRANS64.TRYWAIT P1, [R0+URZ+0x80], R9 ;  /* 0x00008009000075a7 */ /* 0x0044e400080211ff */
[----:B---3--:R-:W-:Y:S05]  /*8ef0*/  @!P1 NANOSLEEP.SYNCS 0x989680 ;  /* 0x009896800000995d */ /* 0x008fea0003900000 */
[----:B------:R-:W3:Y:S02]  /*8f00*/  @!P1 SYNCS.PHASECHK.TRANS64 P1, [R0+URZ+0x80], R9 ;  /* 0x00008009000095a7 */ /* 0x000ee400080210ff */
[----:B---3--:R-:W-:Y:S05]  /*8f10*/  @!P1 BRA `(.L_x_54) ;  /* 0xfffffffc00f09947 */ /* 0x008fea000383ffff */
[----:B------:R-:W-:Y:S05]  /*8f20*/  BRA `(.L_x_150) ;  /* 0xffffffa400987947 */ /* 0x000fea000383ffff */
.L_x_57:
[----:B------:R-:W-:-:S07]  /*8f30*/  MOV R0, UR4 ;  /* 0x0000000400007c02 */ /* 0x000fce0008000f00 */
.L_x_151:
[----:B--2---:R2:W3:Y:S02]  /*8f40*/  SYNCS.PHASECHK.TRANS64.TRYWAIT P0, [R0+URZ+0x90], R3 ;  /* 0x00009003000075a7 */ /* 0x0044e400080011ff */
[----:B---3--:R-:W-:Y:S05]  /*8f50*/  @!P0 NANOSLEEP.SYNCS 0x989680 ;  /* 0x009896800000895d */ /* 0x008fea0003900000 */
[----:B------:R-:W3:Y:S02]  /*8f60*/  @!P0 SYNCS.PHASECHK.TRANS64 P0, [R0+URZ+0x90], R3 ;  /* 0x00009003000085a7 */ /* 0x000ee400080010ff */
[----:B---3--:R-:W-:Y:S05]  /*8f70*/  @!P0 BRA `(.L_x_151) ;  /* 0xfffffffc00f08947 */ /* 0x008fea000383ffff */
[----:B------:R-:W-:Y:S05]  /*8f80*/  BRA `(.L_x_56) ;  /* 0xffffffa400ec7947 */ /* 0x000fea000383ffff */
.L_x_66:
[----:B--2---:R-:W-:-:S04]  /*8f90*/  MOV R7, UR5 ;  /* 0x0000000500077c02 */ /* 0x004fc80008000f00 */
[----:B------:R2:W3:Y:S03]  /*8fa0*/  SYNCS.PHASECHK.TRANS64.TRYWAIT P0, [R7+URZ+0x8], R8 ;  /* 0x00000808070075a7 */ /* 0x0004e600080011ff */
[----:B---3--:R-:W-:Y:S05]  /*8fb0*/  @!P0 NANOSLEEP.SYNCS 0x989680 ;  /* 0x009896800000895d */ /* 0x008fea0003900000 */
[----:B------:R-:W3:Y:S02]  /*8fc0*/  @!P0 SYNCS.PHASECHK.TRANS64 P0, [R7+URZ+0x8], R8 ;  /* 0x00000808070085a7 */ /* 0x000ee400080010ff */
[----:B---3--:R-:W-:Y:S05]  /*8fd0*/  @!P0 BRA `(.L_x_66) ;  /* 0xfffffffc00ec8947 */ /* 0x008fea000383ffff */
[----:B------:R-:W-:Y:S05]  /*8fe0*/  BRA `(.L_x_65) ;  /* 0xffffffa800ac7947 */ /* 0x000fea000383ffff */
.L_x_68:
[----:B------:R-:W-:Y:S01]  /*8ff0*/  BSSY B0, `(.L_x_152) ;  /* 0x0000006000007945 */ /* 0x000fe20003800000 */
[----:B------:R-:W-:-:S07]  /*9000*/  MOV R15, 0xffffffff ;  /* 0xffffffff000f7802 */ /* 0x000fce0000000f00 */
[----:B-12--5:R-:W-:Y:S05]  /*9010*/  WARPSYNC.COLLECTIVE R15, `(.L_x_153) ;  /* 0x000000000f0c7348 */ /* 0x026fea0003c00000 */
[----:B------:R-:W-:Y:S02]  /*9020*/  ELECT P6, UR79, PT ;  /* 0x00000000004f782f */ /* 0x000fe400038c0000 */
[----:B------:R-:W-:Y:S01]  /*9030*/  MOV R14, UR79 ;  /* 0x0000004f000e7c02 */ /* 0x000fe20008000f00 */
[----:B-12--5:R-:W-:Y:S10]  /*9040*/  ENDCOLLECTIVE ;  /* 0x000000000000791b */ /* 0x026ff40003800000 */
.L_x_153:
[----:B------:R-:W-:Y:S05]  /*9050*/  BSYNC B0 ;  /* 0x0000000000007941 */ /* 0x000fea0003800000 */
.L_x_152:
[----:B------:R-:W-:Y:S01]  /*9060*/  PLOP3.LUT P0, PT, P6, PT, PT, 0x80, 0x8 ;  /* 0x000000000008781c */ /* 0x000fe2000370f070 */
[----:B------:R-:W-:-:S12]  /*9070*/  BRA `(.L_x_154) ;  /* 0xffffffa800dc7947 */ /* 0x000fd8000383ffff */
.L_x_70:
[----:B--2---:R-:W-:-:S04]  /*9080*/  MOV R5, UR5 ;  /* 0x0000000500057c02 */ /* 0x004fc80008000f00 */
[----:B------:R2:W3:Y:S03]  /*9090*/  SYNCS.PHASECHK.TRANS64.TRYWAIT P0, [R5+URZ+0x8], R6 ;  /* 0x00000806050075a7 */ /* 0x0004e600080011ff */
[----:B---3--:R-:W-:Y:S05]  /*90a0*/  @!P0 NANOSLEEP.SYNCS 0x989680 ;  /* 0x009896800000895d */ /* 0x008fea0003900000 */
[----:B------:R-:W3:Y:S02]  /*90b0*/  @!P0 SYNCS.PHASECHK.TRANS64 P0, [R5+URZ+0x8], R6 ;  /* 0x00000806050085a7 */ /* 0x000ee400080010ff */
[----:B---3--:R-:W-:Y:S05]  /*90c0*/  @!P0 BRA `(.L_x_70) ;  /* 0xfffffffc00ec8947 */ /* 0x008fea000383ffff */
[----:B------:R-:W-:Y:S05]  /*90d0*/  BRA `(.L_x_69) ;  /* 0xffffffa800e07947 */ /* 0x000fea000383ffff */
.L_x_71:
[----:B-1----:R1:W2:Y:S02]  /*90e0*/  SYNCS.PHASECHK.TRANS64.TRYWAIT P0, [R3+URZ+0x80], R4 ;  /* 0x00008004030075a7 */ /* 0x0022a400080011ff */
[----:B--2---:R-:W-:Y:S05]  /*90f0*/  @!P0 NANOSLEEP.SYNCS 0x989680 ;  /* 0x009896800000895d */ /* 0x004fea0003900000 */
[----:B------:R-:W2:Y:S02]  /*9100*/  @!P0 SYNCS.PHASECHK.TRANS64 P0, [R3+URZ+0x80], R4 ;  /* 0x00008004030085a7 */ /* 0x000ea400080010ff */
[----:B--2---:R-:W-:Y:S05]  /*9110*/  @!P0 BRA `(.L_x_71) ;  /* 0xfffffffc00f08947 */ /* 0x004fea000383ffff */
[----:B------:R-:W-:Y:S05]  /*9120*/  BRA `(.L_x_155) ;  /* 0xffffffac00f07947 */ /* 0x000fea000383ffff */
.L_x_73:
[----:B------:R-:W-:-:S13]  /*9130*/  R2UR UR4, R4 ;  /* 0x00000000040472ca */ /* 0x000fda00000e0000 */
[----:B------:R-:W-:-:S07]  /*9140*/  MOV R3, UR4 ;  /* 0x0000000400037c02 */ /* 0x000fce0008000f00 */
.L_x_156:
[----:B-1----:R1:W2:Y:S02]  /*9150*/  SYNCS.PHASECHK.TRANS64.TRYWAIT P0, [R3+URZ+0xc0], R6 ;  /* 0x0000c006030075a7 */ /* 0x0022a400080011ff */
[----:B--2---:R-:W-:Y:S05]  /*9160*/  @!P0 NANOSLEEP.SYNCS 0x989680 ;  /* 0x009896800000895d */ /* 0x004fea0003900000 */
[----:B------:R-:W2:Y:S02]  /*9170*/  @!P0 SYNCS.PHASECHK.TRANS64 P0, [R3+URZ+0xc0], R6 ;  /* 0x0000c006030085a7 */ /* 0x000ea400080010ff */
[----:B--2---:R-:W-:Y:S05]  /*9180*/  @!P0 BRA `(.L_x_156) ;  /* 0xfffffffc00f08947 */ /* 0x004fea000383ffff */
[----:B------:R-:W-:Y:S05]  /*9190*/  BRA `(.L_x_157) ;  /* 0xffffffb000447947 */ /* 0x000fea000383ffff */
.L_x_76:
[----:B------:R-:W-:Y:S07]  /*91a0*/  MOV R3, UR5 ;  /* 0x0000000500037c02 */ /* 0x000fee0008000f00 */
.L_x_158:
[----:B-1----:R1:W2:Y:S02]  /*91b0*/  SYNCS.PHASECHK.TRANS64.TRYWAIT P0, [R3+URZ], R6 ;  /* 0x00000006030075a7 */ /* 0x0022a400080011ff */
[----:B--2---:R-:W-:Y:S05]  /*91c0*/  @!P0 NANOSLEEP.SYNCS 0x989680 ;  /* 0x009896800000895d */ /* 0x004fea0003900000 */
[----:B------:R-:W2:Y:S02]  /*91d0*/  @!P0 SYNCS.PHASECHK.TRANS64 P0, [R3+URZ], R6 ;  /* 0x00000006030085a7 */ /* 0x000ea400080010ff */
[----:B--2---:R-:W-:Y:S05]  /*91e0*/  @!P0 BRA `(.L_x_158) ;  /* 0xfffffffc00f08947 */ /* 0x004fea000383ffff */
[----:B------:R-:W-:Y:S05]  /*91f0*/  BRA `(.L_x_75) ;  /* 0xffffffb0005c7947 */ /* 0x000fea000383ffff */
.L_x_80:
[----:B--2---:R-:W-:-:S07]  /*9200*/  MOV R2, UR4 ;  /* 0x0000000400027c02 */ /* 0x004fce0008000f00 */
.L_x_159:
[----:B-1----:R1:W2:Y:S02]  /*9210*/  SYNCS.PHASECHK.TRANS64.TRYWAIT P0, [R2+URZ], R3 ;  /* 0x00000003020075a7 */ /* 0x0022a400080011ff */
[----:B--2---:R-:W-:Y:S05]  /*9220*/  @!P0 NANOSLEEP.SYNCS 0x989680 ;  /* 0x009896800000895d */ /* 0x004fea0003900000 */
[----:B------:R-:W2:Y:S02]  /*9230*/  @!P0 SYNCS.PHASECHK.TRANS64 P0, [R2+URZ], R3 ;  /* 0x00000003020085a7 */ /* 0x000ea400080010ff */
[----:B--2---:R-:W-:Y:S05]  /*9240*/  @!P0 BRA `(.L_x_159) ;  /* 0xfffffffc00f08947 */ /* 0x004fea000383ffff */
[----:B------:R-:W-:Y:S05]  /*9250*/  BRA `(.L_x_160) ;  /* 0xffffffb800747947 */ /* 0x000fea000383ffff */
.L_x_81:
[----:B--2---:R-:W-:-:S07]  /*9260*/  MOV R2, UR5 ;  /* 0x0000000500027c02 */ /* 0x004fce0008000f00 */
.L_x_161:
[----:B-1----:R1:W2:Y:S02]  /*9270*/  SYNCS.PHASECHK.TRANS64.TRYWAIT P0, [R2+URZ], R5 ;  /* 0x00000005020075a7 */ /* 0x0022a400080011ff */
[----:B--2---:R-:W-:Y:S05]  /*9280*/  @!P0 NANOSLEEP.SYNCS 0x989680 ;  /* 0x009896800000895d */ /* 0x004fea0003900000 */
[----:B------:R-:W2:Y:S02]  /*9290*/  @!P0 SYNCS.PHASECHK.TRANS64 P0, [R2+URZ], R5 ;  /* 0x00000005020085a7 */ /* 0x000ea400080010ff */
[----:B--2---:R-:W-:Y:S05]  /*92a0*/  @!P0 BRA `(.L_x_161) ;  /* 0xfffffffc00f08947 */ /* 0x004fea000383ffff */
[----:B------:R-:W-:Y:S05]  /*92b0*/  BRA `(.L_x_162) ;  /* 0xffffffb800847947 */ /* 0x000fea000383ffff */
.L_x_82:
[----:B--2---:R-:W-:-:S07]  /*92c0*/  MOV R2, UR5 ;  /* 0x0000000500027c02 */ /* 0x004fce0008000f00 */
.L_x_163:
[----:B-1----:R1:W2:Y:S02]  /*92d0*/  SYNCS.PHASECHK.TRANS64.TRYWAIT P0, [R2+URZ], R5 ;  /* 0x00000005020075a7 */ /* 0x0022a400080011ff */
[----:B--2---:R-:W-:Y:S05]  /*92e0*/  @!P0 NANOSLEEP.SYNCS 0x989680 ;  /* 0x009896800000895d */ /* 0x004fea0003900000 */
[----:B------:R-:W2:Y:S02]  /*92f0*/  @!P0 SYNCS.PHASECHK.TRANS64 P0, [R2+URZ], R5 ;  /* 0x00000005020085a7 */ /* 0x000ea400080010ff */
[----:B--2---:R-:W-:Y:S05]  /*9300*/  @!P0 BRA `(.L_x_163) ;  /* 0xfffffffc00f08947 */ /* 0x004fea000383ffff */
[----:B------:R-:W-:Y:S05]  /*9310*/  BRA `(.L_x_164) ;  /* 0xffffffb800907947 */ /* 0x000fea000383ffff */
.L_x_85:
[----:B------:R-:W-:-:S07]  /*9320*/  MOV R2, UR62 ;  /* 0x0000003e00027c02 */ /* 0x000fce0008000f00 */
.L_x_165:
[----:B-1----:R1:W2:Y:S02]  /*9330*/  SYNCS.PHASECHK.TRANS64.TRYWAIT P1, [R2+URZ+0x100], R3 ;  /* 0x00010003020075a7 */ /* 0x0022a400080211ff */
[----:B--2---:R-:W-:Y:S05]  /*9340*/  @!P1 NANOSLEEP.SYNCS 0x989680 ;  /* 0x009896800000995d */ /* 0x004fea0003900000 */
[----:B------:R-:W2:Y:S02]  /*9350*/  @!P1 SYNCS.PHASECHK.TRANS64 P1, [R2+URZ+0x100], R3 ;  /* 0x00010003020095a7 */ /* 0x000ea400080210ff */
[----:B--2---:R-:W-:Y:S05]  /*9360*/  @!P1 BRA `(.L_x_165) ;  /* 0xfffffffc00f09947 */ /* 0x004fea000383ffff */
[----:B------:R-:W-:Y:S05]  /*9370*/  BRA `(.L_x_166) ;  /* 0xffffffb800e07947 */ /* 0x000fea000383ffff */
.L_x_90:
[----:B---3--:R3:W4:Y:S02]  /*9380*/  SYNCS.PHASECHK.TRANS64.TRYWAIT P0, [R12+URZ+0x80], R9 ;  /* 0x000080090c0075a7 */ /* 0x00872400080011ff */
[----:B----4-:R-:W-:Y:S05]  /*9390*/  @!P0 NANOSLEEP.SYNCS 0x989680 ;  /* 0x009896800000895d */ /* 0x010fea0003900000 */
[----:B------:R-:W4:Y:S02]  /*93a0*/  @!P0 SYNCS.PHASECHK.TRANS64 P0, [R12+URZ+0x80], R9 ;  /* 0x000080090c0085a7 */ /* 0x000f2400080010ff */
[----:B----4-:R-:W-:Y:S05]  /*93b0*/  @!P0 BRA `(.L_x_90) ;  /* 0xfffffffc00f08947 */ /* 0x010fea000383ffff */
[----:B------:R-:W-:Y:S05]  /*93c0*/  BRA `(.L_x_167) ;  /* 0xffffffc000047947 */ /* 0x000fea000383ffff */
.L_x_93:
[----:B------:R-:W-:Y:S07]  /*93d0*/  MOV R0, UR29 ;  /* 0x0000001d00007c02 */ /* 0x000fee0008000f00 */
.L_x_168:
[----:B-1----:R1:W3:Y:S02]  /*93e0*/  SYNCS.PHASECHK.TRANS64.TRYWAIT P2, [R0+URZ+0x78], R9 ;  /* 0x00007809000075a7 */ /* 0x0022e400080411ff */
[----:B---3--:R-:W-:Y:S05]  /*93f0*/  @!P2 NANOSLEEP.SYNCS 0x989680 ;  /* 0x009896800000a95d */ /* 0x008fea0003900000 */
[----:B------:R-:W3:Y:S02]  /*9400*/  @!P2 SYNCS.PHASECHK.TRANS64 P2, [R0+URZ+0x78], R9 ;  /* 0x000078090000a5a7 */ /* 0x000ee400080410ff */
[----:B---3--:R-:W-:Y:S05]  /*9410*/  @!P2 BRA `(.L_x_168) ;  /* 0xfffffffc00f0a947 */ /* 0x008fea000383ffff */
[----:B------:R-:W-:Y:S05]  /*9420*/  BRA `(.L_x_92) ;  /* 0xffffffc400687947 */ /* 0x000fea000383ffff */
.L_x_96:
[----:B---3--:R-:W-:Y:S07]  /*9430*/  MOV R0, UR4 ;  /* 0x0000000400007c02 */ /* 0x008fee0008000f00 */
.L_x_169:
[----:B-1----:R1:W3:Y:S02]  /*9440*/  SYNCS.PHASECHK.TRANS64.TRYWAIT P0, [R0+URZ+0x58], R9 ;  /* 0x00005809000075a7 */ /* 0x0022e400080011ff */
[----:B---3--:R-:W-:Y:S05]  /*9450*/  @!P0 NANOSLEEP.SYNCS 0x989680 ;  /* 0x009896800000895d */ /* 0x008fea0003900000 */
[----:B------:R-:W3:Y:S02]  /*9460*/  @!P0 SYNCS.PHASECHK.TRANS64 P0, [R0+URZ+0x58], R9 ;  /* 0x00005809000085a7 */ /* 0x000ee400080010ff */
[----:B---3--:R-:W-:Y:S05]  /*9470*/  @!P0 BRA `(.L_x_169) ;  /* 0xfffffffc00f08947 */ /* 0x008fea000383ffff */
[----:B------:R-:W-:Y:S05]  /*9480*/  BRA `(.L_x_170) ;  /* 0xffffffc400c87947 */ /* 0x000fea000383ffff */
.L_x_97:
[----:B------:R-:W-:Y:S07]  /*9490*/  MOV R9, UR5 ;  /* 0x0000000500097c02 */ /* 0x000fee0008000f00 */
.L_x_171:
[----:B-1----:R1:W3:Y:S02]  /*94a0*/  SYNCS.PHASECHK.TRANS64.TRYWAIT P0, [R9+URZ+0x58], R6 ;  /* 0x00005806090075a7 */ /* 0x0022e400080011ff */
[----:B---3--:R-:W-:Y:S05]  /*94b0*/  @!P0 NANOSLEEP.SYNCS 0x989680 ;  /* 0x009896800000895d */ /* 0x008fea0003900000 */
[----:B------:R-:W3:Y:S02]  /*94c0*/  @!P0 SYNCS.PHASECHK.TRANS64 P0, [R9+URZ+0x58], R6 ;  /* 0x00005806090085a7 */ /* 0x000ee400080010ff */
[----:B---3--:R-:W-:Y:S05]  /*94d0*/  @!P0 BRA `(.L_x_171) ;  /* 0xfffffffc00f08947 */ /* 0x008fea000383ffff */
[----:B------:R-:W-:Y:S05]  /*94e0*/  BRA `(.L_x_172) ;  /* 0xffffffc800447947 */ /* 0x000fea000383ffff */
.L_x_99:
[----:B------:R-:W-:-:S07]  /*94f0*/  MOV R0, UR4 ;  /* 0x0000000400007c02 */ /* 0x000fce0008000f00 */
.L_x_173:
[----:B-1----:R1:W3:Y:S02]  /*9500*/  SYNCS.PHASECHK.TRANS64.TRYWAIT P0, [R0+URZ], R3 ;  /* 0x00000003000075a7 */ /* 0x0022e400080011ff */
[----:B---3--:R-:W-:Y:S05]  /*9510*/  @!P0 NANOSLEEP.SYNCS 0x989680 ;  /* 0x009896800000895d */ /* 0x008fea0003900000 */
[----:B------:R-:W3:Y:S02]  /*9520*/  @!P0 SYNCS.PHASECHK.TRANS64 P0, [R0+URZ], R3 ;  /* 0x00000003000085a7 */ /* 0x000ee400080010ff */
[----:B---3--:R-:W-:Y:S05]  /*9530*/  @!P0 BRA `(.L_x_173) ;  /* 0xfffffffc00f08947 */ /* 0x008fea000383ffff */
[----:B------:R-:W-:Y:S05]  /*9540*/  BRA `(.L_x_174) ;  /* 0xffffffc800f87947 */ /* 0x000fea000383ffff */
.L_x_100:
[----:B------:R-:W-:-:S07]  /*9550*/  MOV R0, UR5 ;  /* 0x0000000500007c02 */ /* 0x000fce0008000f00 */
.L_x_175:
[----:B-1----:R1:W3:Y:S02]  /*9560*/  SYNCS.PHASECHK.TRANS64.TRYWAIT P0, [R0+URZ], R3 ;  /* 0x00000003000075a7 */ /* 0x0022e400080011ff */
[----:B---3--:R-:W-:Y:S05]  /*9570*/  @!P0 NANOSLEEP.SYNCS 0x989680 ;  /* 0x009896800000895d */ /* 0x008fea0003900000 */
[----:B------:R-:W3:Y:S02]  /*9580*/  @!P0 SYNCS.PHASECHK.TRANS64 P0, [R0+URZ], R3 ;  /* 0x00000003000085a7 */ /* 0x000ee400080010ff */
[----:B---3--:R-:W-:Y:S05]  /*9590*/  @!P0 BRA `(.L_x_175) ;  /* 0xfffffffc00f08947 */ /* 0x008fea000383ffff */
[----:B------:R-:W-:Y:S05]  /*95a0*/  BRA `(.L_x_176) ;  /* 0xffffffcc00047947 */ /* 0x000fea000383ffff */
.L_x_102:
[----:B--2---:R2:W4:Y:S02]  /*95b0*/  SYNCS.PHASECHK.TRANS64.TRYWAIT P0, [R3+URZ+0x80], R0 ;  /* 0x00008000030075a7 */ /* 0x00452400080011ff */
[----:B----4-:R-:W-:Y:S05]  /*95c0*/  @!P0 NANOSLEEP.SYNCS 0x989680 ;  /* 0x009896800000895d */ /* 0x010fea0003900000 */
[----:B------:R-:W4:Y:S02]  /*95d0*/  @!P0 SYNCS.PHASECHK.TRANS64 P0, [R3+URZ+0x80], R0 ;  /* 0x00008000030085a7 */ /* 0x000f2400080010ff */
[----:B----4-:R-:W-:Y:S05]  /*95e0*/  @!P0 BRA `(.L_x_102) ;  /* 0xfffffffc00f08947 */ /* 0x010fea000383ffff */
[----:B------:R-:W-:Y:S05]  /*95f0*/  BRA `(.L_x_177) ;  /* 0xffffffd000007947 */ /* 0x000fea000383ffff */
.L_x_112:
[----:B-1----:R1:W2:Y:S02]  /*9600*/  SYNCS.PHASECHK.TRANS64.TRYWAIT P0, [R0+URZ+0x40], R5 ;  /* 0x00004005000075a7 */ /* 0x0022a400080011ff */
[----:B--2---:R-:W-:Y:S05]  /*9610*/  @!P0 NANOSLEEP.SYNCS 0x989680 ;  /* 0x009896800000895d */ /* 0x004fea0003900000 */
[----:B------:R-:W2:Y:S02]  /*9620*/  @!P0 SYNCS.PHASECHK.TRANS64 P0, [R0+URZ+0x40], R5 ;  /* 0x00004005000085a7 */ /* 0x000ea400080010ff */
[----:B--2---:R-:W-:Y:S05]  /*9630*/  @!P0 BRA `(.L_x_112) ;  /* 0xfffffffc00f08947 */ /* 0x004fea000383ffff */
[----:B------:R-:W-:Y:S05]  /*9640*/  BRA `(.L_x_111) ;  /* 0xffffffdc007c7947 */ /* 0x000fea000383ffff */
.L_x_114:
[----:B-1----:R1:W3:Y:S02]  /*9650*/  SYNCS.PHASECHK.TRANS64.TRYWAIT P1, [R76+URZ+0xa0], R3 ;  /* 0x0000a0034c0075a7 */ /* 0x0022e400080211ff */
[----:B---3--:R-:W-:Y:S05]  /*9660*/  @!P1 NANOSLEEP.SYNCS 0x989680 ;  /* 0x009896800000995d */ /* 0x008fea0003900000 */
[----:B------:R-:W3:Y:S02]  /*9670*/  @!P1 SYNCS.PHASECHK.TRANS64 P1, [R76+URZ+0xa0], R3 ;  /* 0x0000a0034c0095a7 */ /* 0x000ee400080210ff */
[----:B---3--:R-:W-:Y:S05]  /*9680*/  @!P1 BRA `(.L_x_114) ;  /* 0xfffffffc00f09947 */ /* 0x008fea000383ffff */
[----:B------:R-:W-:Y:S05]  /*9690*/  BRA `(.L_x_113) ;  /* 0xffffffdc00b47947 */ /* 0x000fea000383ffff */
.L_x_125:
[----:B-1----:R1:W3:Y:S02]  /*96a0*/  SYNCS.PHASECHK.TRANS64.TRYWAIT P0, [R2+URZ+0x40], R83 ;  /* 0x00004053020075a7 */ /* 0x0022e400080011ff */
[----:B---3--:R-:W-:Y:S05]  /*96b0*/  @!P0 NANOSLEEP.SYNCS 0x989680 ;  /* 0x009896800000895d */ /* 0x008fea0003900000 */
[----:B------:R-:W3:Y:S02]  /*96c0*/  @!P0 SYNCS.PHASECHK.TRANS64 P0, [R2+URZ+0x40], R83 ;  /* 0x00004053020085a7 */ /* 0x000ee400080010ff */
[----:B---3--:R-:W-:Y:S05]  /*96d0*/  @!P0 BRA `(.L_x_125) ;  /* 0xfffffffc00f08947 */ /* 0x008fea000383ffff */
[----:B------:R-:W-:Y:S05]  /*96e0*/  BRA `(.L_x_124) ;  /* 0xffffffe400fc7947 */ /* 0x000fea000383ffff */
        .weak           $__internal_0_$__cuda_sm10x_tcgen05_guardrail_trap_col_being_dealloced_not_returned_by_alloc
        .type           $__internal_0_$__cuda_sm10x_tcgen05_guardrail_trap_col_being_dealloced_not_returned_by_alloc,@function
        .size           $__internal_0_$__cuda_sm10x_tcgen05_guardrail_trap_col_being_dealloced_not_returned_by_alloc,($__internal_1_$__cuda_sm10x_tcgen05_guardrail_trap_phase_invalid_during_alloc - $__internal_0_$__cuda_sm10x_tcgen05_guardrail_trap_col_being_dealloced_not_returned_by_alloc)
$__internal_0_$__cuda_sm10x_tcgen05_guardrail_trap_col_being_dealloced_not_returned_by_alloc:
[----:B------:R-:W-:Y:S05]  /*96f0*/  BPT.TRAP 0x1 ;  /* 0x000000040000795c */ /* 0x000fea0000300000 */
[----:B------:R-:W-:-:S04]  /*9700*/  HFMA2 R3, -RZ, RZ, 0, 0 ;  /* 0x00000000ff037431 */ /* 0x000fc800000001ff */
[----:B------:R-:W-:Y:S05]  /*9710*/  RET.REL.NODEC R2 `(_ZN7cutlass13device_kernelINS_4gemm6kernel13GemmUniversalIN4cute5tupleIJiiiiEEENS1_10collective13CollectiveMmaINS1_35MainloopSm100TmaUmmaWarpSpecializedILi4ELi2ELi4ENS5_IJNS4_1CILi4EEENSA_ILi2EEENSA_ILi1EEEEEEEENS5_IJNSA_ILi128EEENSA_ILi64EEESG_EEENS_10tfloat32_tENS5_IJlSD_lEEESJ_SK_NS4_8TiledMMAINS4_8MMA_AtomIJNS4_23SM100_MMA_TF32_2x1SM_SSISJ_SJ_fLi128ELi64ELNS4_4UMMA5MajorE0ELSP_0ELNSO_7ScaleInE0ELSQ_0EEEEEENS4_6LayoutINS5_IJSD_SD_SD_EEENS5_IJNSA_ILi0EEESV_SV_EEEEENS5_IJNS4_10UnderscoreESY_SY_EEEEENS4_28SM100_TMA_2SM_LOAD_MULTICASTENS4_14ComposedLayoutINS4_7SwizzleILi3ELi4ELi3EEENS4_18smem_ptr_flag_bitsILi32EEENST_INS5_IJNSA_ILi8EEENSA_ILi32EEEEEENS5_IJS18_SD_EEEEEEEvNS4_8identityES11_S1C_vS1D_EENS_8epilogue10collective18CollectiveEpilogueINS1F_23Sm100TmaWarpSpecializedILi3ELi2ELi16ELb1ELb0EEEJNS5_IJSH_SH_SG_EEENS5_IJNST_ISH_SD_EENST_INS5_IJNSA_ILi16EEESC_EEENS5_IJSD_S18_EEEEEEEESJ_SK_SJ_SK_NS1F_6fusion15FusionCallbacksIS1J_NS1R_17LinearCombinationISJ_fSJ_fLNS_15FloatRoundStyleE2EEES1K_S1Q_JEEENS4_5SM1004TMEM4LOAD26SM100_TMEM_LOAD_32dp32b16xENS4_13SM90_TMA_LOADENS12_INS13_ILi2ELi4ELi3EEES16_NST_INS5_IJS17_S1M_EEENS5_IJS1M_SD_EEEEEEENS4_39AutoVectorizingCopyWithAssumedAlignmentILi128EEENS4_14SM90_TMA_STOREES26_S28_S28_EEEvvEEEEvNT_6ParamsE) ;  /* 0xffffff6802387950 */ /* 0x000fea0003c3ffff */
        .weak           $__internal_1_$__cuda_sm10x_tcgen05_guardrail_trap_phase_invalid_during_alloc
        .type           $__internal_1_$__cuda_sm10x_tcgen05_guardrail_trap_phase_invalid_during_alloc,@function
        .size           $__internal_1_$__cuda_sm10x_tcgen05_guardrail_trap_phase_invalid_during_alloc,($__internal_2_$__cuda_sm10x_tcgen05_guardrail_trap_unallocated_columns_being_dealloced - $__internal_1_$__cuda_sm10x_tcgen05_guardrail_trap_phase_invalid_during_alloc)
$__internal_1_$__cuda_sm10x_tcgen05_guardrail_trap_phase_invalid_during_alloc:
[----:B------:R-:W-:Y:S05]  /*9720*/  BPT.TRAP 0x1 ;  /* 0x000000040000795c */ /* 0x000fea0000300000 */
[----:B------:R-:W-:-:S04]  /*9730*/  MOV R7, 0x0 ;  /* 0x0000000000077802 */ /* 0x000fc80000000f00 */
[----:B------:R-:W-:Y:S05]  /*9740*/  RET.REL.NODEC R6 `(_ZN7cutlass13device_kernelINS_4gemm6kernel13GemmUniversalIN4cute5tupleIJiiiiEEENS1_10collective13CollectiveMmaINS1_35MainloopSm100TmaUmmaWarpSpecializedILi4ELi2ELi4ENS5_IJNS4_1CILi4EEENSA_ILi2EEENSA_ILi1EEEEEEEENS5_IJNSA_ILi128EEENSA_ILi64EEESG_EEENS_10tfloat32_tENS5_IJlSD_lEEESJ_SK_NS4_8TiledMMAINS4_8MMA_AtomIJNS4_23SM100_MMA_TF32_2x1SM_SSISJ_SJ_fLi128ELi64ELNS4_4UMMA5MajorE0ELSP_0ELNSO_7ScaleInE0ELSQ_0EEEEEENS4_6LayoutINS5_IJSD_SD_SD_EEENS5_IJNSA_ILi0EEESV_SV_EEEEENS5_IJNS4_10UnderscoreESY_SY_EEEEENS4_28SM100_TMA_2SM_LOAD_MULTICASTENS4_14ComposedLayoutINS4_7SwizzleILi3ELi4ELi3EEENS4_18smem_ptr_flag_bitsILi32EEENST_INS5_IJNSA_ILi8EEENSA_ILi32EEEEEENS5_IJS18_SD_EEEEEEEvNS4_8identityES11_S1C_vS1D_EENS_8epilogue10collective18CollectiveEpilogueINS1F_23Sm100TmaWarpSpecializedILi3ELi2ELi16ELb1ELb0EEEJNS5_IJSH_SH_SG_EEENS5_IJNST_ISH_SD_EENST_INS5_IJNSA_ILi16EEESC_EEENS5_IJSD_S18_EEEEEEEESJ_SK_SJ_SK_NS1F_6fusion15FusionCallbacksIS1J_NS1R_17LinearCombinationISJ_fSJ_fLNS_15FloatRoundStyleE2EEES1K_S1Q_JEEENS4_5SM1004TMEM4LOAD26SM100_TMEM_LOAD_32dp32b16xENS4_13SM90_TMA_LOADENS12_INS13_ILi2ELi4ELi3EEES16_NST_INS5_IJS17_S1M_EEENS5_IJS1M_SD_EEEEEEENS4_39AutoVectorizingCopyWithAssumedAlignmentILi128EEENS4_14SM90_TMA_STOREES26_S28_S28_EEEvvEEEEvNT_6ParamsE) ;  /* 0xffffff68062c7950 */ /* 0x000fea0003c3ffff */
        .weak           $__internal_2_$__cuda_sm10x_tcgen05_guardrail_trap_unallocated_columns_being_dealloced
        .type           $__internal_2_$__cuda_sm10x_tcgen05_guardrail_trap_unallocated_columns_being_dealloced,@function
        .size           $__internal_2_$__cuda_sm10x_tcgen05_guardrail_trap_unallocated_columns_being_dealloced,(.L_x_179 - $__internal_2_$__cuda_sm10x_tcgen05_guardrail_trap_unallocated_columns_being_dealloced)
$__internal_2_$__cuda_sm10x_tcgen05_guardrail_trap_unallocated_columns_being_dealloced:
[----:B------:R-:W-:Y:S05]  /*9750*/  BPT.TRAP 0x1 ;  /* 0x000000040000795c */ /* 0x000fea0000300000 */
[----:B------:R-:W-:-:S04]  /*9760*/  HFMA2 R3, -RZ, RZ, 0, 0 ;  /* 0x00000000ff037431 */ /* 0x000fc800000001ff */
[----:B------:R-:W-:Y:S05]  /*9770*/  RET.REL.NODEC R2 `(_ZN7cutlass13device_kernelINS_4gemm6kernel13GemmUniversalIN4cute5tupleIJiiiiEEENS1_10collective13CollectiveMmaINS1_35MainloopSm100TmaUmmaWarpSpecializedILi4ELi2ELi4ENS5_IJNS4_1CILi4EEENSA_ILi2EEENSA_ILi1EEEEEEEENS5_IJNSA_ILi128EEENSA_ILi64EEESG_EEENS_10tfloat32_tENS5_IJlSD_lEEESJ_SK_NS4_8TiledMMAINS4_8MMA_AtomIJNS4_23SM100_MMA_TF32_2x1SM_SSISJ_SJ_fLi128ELi64ELNS4_4UMMA5MajorE0ELSP_0ELNSO_7ScaleInE0ELSQ_0EEEEEENS4_6LayoutINS5_IJSD_SD_SD_EEENS5_IJNSA_ILi0EEESV_SV_EEEEENS5_IJNS4_10UnderscoreESY_SY_EEEEENS4_28SM100_TMA_2SM_LOAD_MULTICASTENS4_14ComposedLayoutINS4_7SwizzleILi3ELi4ELi3EEENS4_18smem_ptr_flag_bitsILi32EEENST_INS5_IJNSA_ILi8EEENSA_ILi32EEEEEENS5_IJS18_SD_EEEEEEEvNS4_8identityES11_S1C_vS1D_EENS_8epilogue10collective18CollectiveEpilogueINS1F_23Sm100TmaWarpSpecializedILi3ELi2ELi16ELb1ELb0EEEJNS5_IJSH_SH_SG_EEENS5_IJNST_ISH_SD_EENST_INS5_IJNSA_ILi16EEESC_EEENS5_IJSD_S18_EEEEEEEESJ_SK_SJ_SK_NS1F_6fusion15FusionCallbacksIS1J_NS1R_17LinearCombinationISJ_fSJ_fLNS_15FloatRoundStyleE2EEES1K_S1Q_JEEENS4_5SM1004TMEM4LOAD26SM100_TMEM_LOAD_32dp32b16xENS4_13SM90_TMA_LOADENS12_INS13_ILi2ELi4ELi3EEES16_NST_INS5_IJS17_S1M_EEENS5_IJS1M_SD_EEEEEEENS4_39AutoVectorizingCopyWithAssumedAlignmentILi128EEENS4_14SM90_TMA_STOREES26_S28_S28_EEEvvEEEEvNT_6ParamsE) ;  /* 0xffffff6802207950 */ /* 0x000fea0003c3ffff */
.L_x_178:
[----:B------:R-:W-:-:S00]  /*9780*/  BRA `(.L_x_178) ;  /* 0xfffffffc00fc7947 */ /* 0x000fc0000383ffff */
[----:B------:R-:W-:-:S00]  /*9790*/  NOP ;  /* 0x0000000000007918 */ /* 0x000fc00000000000 */
        /* <DEDUP_REMOVED lines=14> */
.L_x_179:


//--------------------- .nv.global.init           --------------------------
	.section	.nv.global.init,"aw",@progbits
.nv.global.init:
	.type		$str$27,@object
	.size		$str$27,($str$28 - $str$27)
$str$27:
        /*0000*/ 	.byte	0x28, 0x61, 0x64, 0x64, 0x72, 0x65, 0x73, 0x73, 0x20, 0x26, 0x20, 0x6d, 0x61, 0x73, 0x6b, 0x29
        /*0010*/ 	.byte	0x20, 0x3d, 0x3d, 0x20, 0x30, 0x00
	.type		$str$28,@object
	.size		$str$28,($str$26 - $str$28)
$str$28:
        /*0016*/ 	.byte	0x2f, 0x74, 0x6d, 0x70, 0x2f, 0x63, 0x75, 0x74, 0x6c, 0x61, 0x73, 0x73, 0x5f, 0x73, 0x77, 0x65
        /*0026*/ 	.byte	0x65, 0x70, 0x5f, 0x73, 0x72, 0x63, 0x2f, 0x69, 0x6e, 0x63, 0x6c, 0x75, 0x64, 0x65, 0x2f, 0x63
        /*0036*/ 	.byte	0x75, 0x74, 0x65, 0x2f, 0x70, 0x6f, 0x69, 0x6e, 0x74, 0x65, 0x72, 0x5f, 0x66, 0x6c, 0x61, 0x67
        /*0046*/ 	.byte	0x67, 0x65, 0x64, 0x2e, 0x68, 0x70, 0x70, 0x00
	.type		$str$26,@object
	.size		$str$26,($str$25 - $str$26)
$str$26:
        /*004e*/ 	.byte	0x2f, 0x74, 0x6d, 0x70, 0x2f, 0x63, 0x75, 0x74, 0x6c, 0x61, 0x73, 0x73, 0x5f, 0x73, 0x77, 0x65
        /*005e*/ 	.byte	0x65, 0x70, 0x5f, 0x73, 0x72, 0x63, 0x2f, 0x69, 0x6e, 0x63, 0x6c, 0x75, 0x64, 0x65, 0x2f, 0x63
        /*006e*/ 	.byte	0x75, 0x74, 0x65, 0x2f, 0x61, 0x74, 0x6f, 0x6d, 0x2f, 0x63, 0x6f, 0x70, 0x79, 0x5f, 0x74, 0x72
        /*007e*/ 	.byte	0x61, 0x69, 0x74, 0x73, 0x5f, 0x73, 0x6d, 0x31, 0x30, 0x30, 0x2e, 0x68, 0x70, 0x70, 0x00
	.type		$str$25,@object
	.size		$str$25,(__unnamed_1 - $str$25)
$str$25:
        /*008d*/ 	.byte	0x28, 0x28, 0x75, 0x69, 0x6e, 0x74, 0x33, 0x32, 0x5f, 0x74, 0x28, 0x74, 0x68, 0x72, 0x65, 0x61
        /*009d*/ 	.byte	0x64, 0x49, 0x64, 0x78, 0x2e, 0x78, 0x29, 0x20, 0x2f, 0x20, 0x33, 0x32, 0x29, 0x20, 0x25, 0x20
        /*00ad*/ 	.byte	0x34, 0x29, 0x20, 0x3d, 0x3d, 0x20, 0x28, 0x28, 0x28, 0x74, 0x6d, 0x65, 0x6d, 0x5f, 0x61, 0x64
        /*00bd*/ 	.byte	0x64, 0x72, 0x20, 0x3e, 0x3e, 0x20, 0x31, 0x36, 0x29, 0x20, 0x2f, 0x20, 0x33, 0x32, 0x29, 0x20
        /*00cd*/ 	.byte	0x25, 0x20, 0x34, 0x29, 0x00
	.type		__unnamed_1,@object
	.size		__unnamed_1,(__unnamed_2 - __unnamed_1)
__unnamed_1:
        /*00d2*/ 	.byte	0x61, 0x75, 0x74, 0x6f, 0x20, 0x63, 0x75, 0x74, 0x65, 0x3a, 0x3a, 0x61, 0x73, 0x5f, 0x70, 0x6f
        /* <DEDUP_REMOVED lines=24> */
        /*0262*/ 	.byte	0x43, 0x3c, 0x32, 0x30, 0x34, 0x38, 0x3e, 0x3e, 0x3e, 0x3e, 0x5d, 0x00
	.type		__unnamed_2,@object
	.size		__unnamed_2,(.L_2 - __unnamed_2)
__unnamed_2:
        /* <DEDUP_REMOVED lines=42> */
        /*050e*/ 	.byte	0x3e, 0x5d, 0x00
.L_2:


//--------------------- .nv.shared._ZN7cutlass13device_kernelINS_4gemm6kernel13GemmUniversalIN4cute5tupleIJiiiiEEENS1_10collective13CollectiveMmaINS1_35MainloopSm100TmaUmmaWarpSpecializedILi4ELi2ELi4ENS5_IJNS4_1CILi4EEENSA_ILi2EEENSA_ILi1EEEEEEEENS5_IJNSA_ILi128EEENSA_ILi64EEESG_EEENS_10tfloat32_tENS5_IJlSD_lEEESJ_SK_NS4_8TiledMMAINS4_8MMA_AtomIJNS4_23SM100_MMA_TF32_2x1SM_SSISJ_SJ_fLi128ELi64ELNS4_4UMMA5MajorE0ELSP_0ELNSO_7ScaleInE0ELSQ_0EEEEEENS4_6LayoutINS5_IJSD_SD_SD_EEENS5_IJNSA_ILi0EEESV_SV_EEEEENS5_IJNS4_10UnderscoreESY_SY_EEEEENS4_28SM100_TMA_2SM_LOAD_MULTICASTENS4_14ComposedLayoutINS4_7SwizzleILi3ELi4ELi3EEENS4_18smem_ptr_flag_bitsILi32EEENST_INS5_IJNSA_ILi8EEENSA_ILi32EEEEEENS5_IJS18_SD_EEEEEEEvNS4_8identityES11_S1C_vS1D_EENS_8epilogue10collective18CollectiveEpilogueINS1F_23Sm100TmaWarpSpecializedILi3ELi2ELi16ELb1ELb0EEEJNS5_IJSH_SH_SG_EEENS5_IJNST_ISH_SD_EENST_INS5_IJNSA_ILi16EEESC_EEENS5_IJSD_S18_EEEEEEEESJ_SK_SJ_SK_NS1F_6fusion15FusionCallbacksIS1J_NS1R_17LinearCombinationISJ_fSJ_fLNS_15FloatRoundStyleE2EEES1K_S1Q_JEEENS4_5SM1004TMEM4LOAD26SM100_TMEM_LOAD_32dp32b16xENS4_13SM90_TMA_LOADENS12_INS13_ILi2ELi4ELi3EEES16_NST_INS5_IJS17_S1M_EEENS5_IJS1M_SD_EEEEEEENS4_39AutoVectorizingCopyWithAssumedAlignmentILi128EEENS4_14SM90_TMA_STOREES26_S28_S28_EEEvvEEEEvNT_6ParamsE --------------------------
	.section	.nv.shared._ZN7cutlass13device_kernelINS_4gemm6kernel13GemmUniversalIN4cute5tupleIJiiiiEEENS1_10collective13CollectiveMmaINS1_35MainloopSm100TmaUmmaWarpSpecializedILi4ELi2ELi4ENS5_IJNS4_1CILi4EEENSA_ILi2EEENSA_ILi1EEEEEEEENS5_IJNSA_ILi128EEENSA_ILi64EEESG_EEENS_10tfloat32_tENS5_IJlSD_lEEESJ_SK_NS4_8TiledMMAINS4_8MMA_AtomIJNS4_23SM100_MMA_TF32_2x1SM_SSISJ_SJ_fLi128ELi64ELNS4_4UMMA5MajorE0ELSP_0ELNSO_7ScaleInE0ELSQ_0EEEEEENS4_6LayoutINS5_IJSD_SD_SD_EEENS5_IJNSA_ILi0EEESV_SV_EEEEENS5_IJNS4_10UnderscoreESY_SY_EEEEENS4_28SM100_TMA_2SM_LOAD_MULTICASTENS4_14ComposedLayoutINS4_7SwizzleILi3ELi4ELi3EEENS4_18smem_ptr_flag_bitsILi32EEENST_INS5_IJNSA_ILi8EEENSA_ILi32EEEEEENS5_IJS18_SD_EEEEEEEvNS4_8identityES11_S1C_vS1D_EENS_8epilogue10collective18CollectiveEpilogueINS1F_23Sm100TmaWarpSpecializedILi3ELi2ELi16ELb1ELb0EEEJNS5_IJSH_SH_SG_EEENS5_IJNST_ISH_SD_EENST_INS5_IJNSA_ILi16EEESC_EEENS5_IJSD_S18_EEEEEEEESJ_SK_SJ_SK_NS1F_6fusion15FusionCallbacksIS1J_NS1R_17LinearCombinationISJ_fSJ_fLNS_15FloatRoundStyleE2EEES1K_S1Q_JEEENS4_5SM1004TMEM4LOAD26SM100_TMEM_LOAD_32dp32b16xENS4_13SM90_TMA_LOADENS12_INS13_ILi2ELi4ELi3EEES16_NST_INS5_IJS17_S1M_EEENS5_IJS1M_SD_EEEEEEENS4_39AutoVectorizingCopyWithAssumedAlignmentILi128EEENS4_14SM90_TMA_STOREES26_S28_S28_EEEvvEEEEvNT_6ParamsE,"aw",@nobits
	.sectionflags	@""
	.align	16
	.zero		1024


//--------------------- .nv.shared.reserved.0     --------------------------
	.section	.nv.shared.reserved.0,"aw",@nobits
	.weak		__nv_reservedSMEM_offset_0_alias
	.size		__nv_reservedSMEM_offset_0_alias, 0, 64
	.other		__nv_reservedSMEM_offset_0_alias,@"STO_CUDA_RESERVED_SHARED STV_DEFAULT"
__nv_reservedSMEM_offset_0_alias:
	.zero		0
.nv.shared.reserved.0:
	.zero		64
	.weak		__nv_reservedSMEM_tcgen05_partition
	.type		__nv_reservedSMEM_tcgen05_partition,@object
	.size		__nv_reservedSMEM_tcgen05_partition,(.L_0 - __nv_reservedSMEM_tcgen05_partition)
__nv_reservedSMEM_tcgen05_partition:
	.zero		32
.L_0:


//--------------------- .nv.global                --------------------------
	.section	.nv.global,"aw",@nobits
.nv.global:
	.type		_ZN40_INTERNAL_b0cef1ab_4_k_cu_5943ff46_270194cute1_E,@object
	.size		_ZN40_INTERNAL_b0cef1ab_4_k_cu_5943ff46_270194cute1_E,(_ZN40_INTERNAL_b0cef1ab_4_k_cu_5943ff46_270194cuda3std3__45__cpo6cbeginE - _ZN40_INTERNAL_b0cef1ab_4_k_cu_5943ff46_270194cute1_E)
_ZN40_INTERNAL_b0cef1ab_4_k_cu_5943ff46_270194cute1_E:
	.zero		1
	.type		_ZN40_INTERNAL_b0cef1ab_4_k_cu_5943ff46_270194cuda3std3__45__cpo6cbeginE,@object
	.size		_ZN40_INTERNAL_b0cef1ab_4_k_cu_5943ff46_270194cuda3std3__45__cpo6cbeginE,(_ZN40_INTERNAL_b0cef1ab_4_k_cu_5943ff46_270194cuda3std3__48in_placeE - _ZN40_INTERNAL_b0cef1ab_4_k_cu_5943ff46_270194cuda3std3__45__cpo6cbeginE)
_ZN40_INTERNAL_b0cef1ab_4_k_cu_5943ff46_270194cuda3std3__45__cpo6cbeginE:
	.zero		1
	.type		_ZN40_INTERNAL_b0cef1ab_4_k_cu_5943ff46_270194cuda3std3__48in_placeE,@object
	.size		_ZN40_INTERNAL_b0cef1ab_4_k_cu_5943ff46_270194cuda3std3__48in_placeE,(_ZN40_INTERNAL_b0cef1ab_4_k_cu_5943ff46_270194cuda3std6ranges3__45__cpo9iter_moveE - _ZN40_INTERNAL_b0cef1ab_4_k_cu_5943ff46_270194cuda3std3__48in_placeE)
_ZN40_INTERNAL_b0cef1ab_4_k_cu_5943ff46_270194cuda3std3__48in_placeE:
	.zero		1
	.type		_ZN40_INTERNAL_b0cef1ab_4_k_cu_5943ff46_270194cuda3std6ranges3__45__cpo9iter_moveE,@object
	.size		_ZN40_INTERNAL_b0cef1ab_4_k_cu_5943ff46_270194cuda3std6ranges3__45__cpo9iter_moveE,(_ZN40_INTERNAL_b0cef1ab_4_k_cu_5943ff46_270194cuda3std3__45__cpo5beginE - _ZN40_INTERNAL_b0cef1ab_4_k_cu_5943ff46_270194cuda3std6ranges3__45__cpo9iter_moveE)
_ZN40_INTERNAL_b0cef1ab_4_k_cu_5943ff46_270194cuda3std6ranges3__45__cpo9iter_moveE:
	.zero		1
	.type		_ZN40_INTERNAL_b0cef1ab_4_k_cu_5943ff46_270194cuda3std3__45__cpo5beginE,@object
	.size		_ZN40_INTERNAL_b0cef1ab_4_k_cu_5943ff46_270194cuda3std3__45__cpo5beginE,(_ZN40_INTERNAL_b0cef1ab_4_k_cu_5943ff46_270194cuda3std3__442_GLOBAL__N__b0cef1ab_4_k_cu_5943ff46_270196ignoreE - _ZN40_INTERNAL_b0cef1ab_4_k_cu_5943ff46_270194cuda3std3__45__cpo5beginE)
_ZN40_INTERNAL_b0cef1ab_4_k_cu_5943ff46_270194cuda3std3__45__cpo5beginE:
	.zero		1
	.type		_ZN40_INTERNAL_b0cef1ab_4_k_cu_5943ff46_270194cuda3std3__442_GLOBAL__N__b0cef1ab_4_k_cu_5943ff46_270196ignoreE,@object
	.size		_ZN40_INTERNAL_b0cef1ab_4_k_cu_5943ff46_270194cuda3std3__442_GLOBAL__N__b0cef1ab_4_k_cu_5943ff46_270196ignoreE,(_ZN40_INTERNAL_b0cef1ab_4_k_cu_5943ff46_270194cute7productE - _ZN40_INTERNAL_b0cef1ab_4_k_cu_5943ff46_270194cuda3std3__442_GLOBAL__N__b0cef1ab_4_k_cu_5943ff46_270196ignoreE)
_ZN40_INTERNAL_b0cef1ab_4_k_cu_5943ff46_270194cuda3std3__442_GLOBAL__N__b0cef1ab_4_k_cu_5943ff46_270196ignoreE:
	.zero		1
	.type		_ZN40_INTERNAL_b0cef1ab_4_k_cu_5943ff46_270194cute7productE,@object
	.size		_ZN40_INTERNAL_b0cef1ab_4_k_cu_5943ff46_270194cute7productE,(_ZN40_INTERNAL_b0cef1ab_4_k_cu_5943ff46_270194cuda3std3__45__cpo3endE - _ZN40_INTERNAL_b0cef1ab_4_k_cu_5943ff46_270194cute7productE)
_ZN40_INTERNAL_b0cef1ab_4_k_cu_5943ff46_270194cute7productE:
	.zero		1
	.type		_ZN40_INTERNAL_b0cef1ab_4_k_cu_5943ff46_270194cuda3std3__45__cpo3endE,@object
	.size		_ZN40_INTERNAL_b0cef1ab_4_k_cu_5943ff46_270194cuda3std3__45__cpo3endE,(_ZN40_INTERNAL_b0cef1ab_4_k_cu_5943ff46_270194cuda3std3__419piecewise_constructE - _ZN40_INTERNAL_b0cef1ab_4_k_cu_5943ff46_270194cuda3std3__45__cpo3endE)
_ZN40_INTERNAL_b0cef1ab_4_k_cu_5943ff46_270194cuda3std3__45__cpo3endE:
	.zero		1
	.type		_ZN40_INTERNAL_b0cef1ab_4_k_cu_5943ff46_270194cuda3std3__419piecewise_constructE,@object
	.size		_ZN40_INTERNAL_b0cef1ab_4_k_cu_5943ff46_270194cuda3std3__419piecewise_constructE,(_ZN40_INTERNAL_b0cef1ab_4_k_cu_5943ff46_270194cuda3std3__45__cpo4cendE - _ZN40_INTERNAL_b0cef1ab_4_k_cu_5943ff46_270194cuda3std3__419piecewise_constructE)
_ZN40_INTERNAL_b0cef1ab_4_k_cu_5943ff46_270194cuda3std3__419piecewise_constructE:
	.zero		1
	.type		_ZN40_INTERNAL_b0cef1ab_4_k_cu_5943ff46_270194cuda3std3__45__cpo4cendE,@object
	.size		_ZN40_INTERNAL_b0cef1ab_4_k_cu_5943ff46_270194cuda3std3__45__cpo4cendE,(_ZN40_INTERNAL_b0cef1ab_4_k_cu_5943ff46_270194cuda3std6ranges3__45__cpo4swapE - _ZN40_INTERNAL_b0cef1ab_4_k_cu_5943ff46_270194cuda3std3__45__cpo4cendE)
_ZN40_INTERNAL_b0cef1ab_4_k_cu_5943ff46_270194cuda3std3__45__cpo4cendE:
	.zero		1
	.type		_ZN40_INTERNAL_b0cef1ab_4_k_cu_5943ff46_270194cuda3std6ranges3__45__cpo4swapE,@object
	.size		_ZN40_INTERNAL_b0cef1ab_4_k_cu_5943ff46_270194cuda3std6ranges3__45__cpo4swapE,(.L_10 - _ZN40_INTERNAL_b0cef1ab_4_k_cu_5943ff46_270194cuda3std6ranges3__45__cpo4swapE)
_ZN40_INTERNAL_b0cef1ab_4_k_cu_5943ff46_270194cuda3std6ranges3__45__cpo4swapE:
	.zero		1
.L_10:


//--------------------- .nv.constant0._ZN7cutlass13device_kernelINS_4gemm6kernel13GemmUniversalIN4cute5tupleIJiiiiEEENS1_10collective13CollectiveMmaINS1_35MainloopSm100TmaUmmaWarpSpecializedILi4ELi2ELi4ENS5_IJNS4_1CILi4EEENSA_ILi2EEENSA_ILi1EEEEEEEENS5_IJNSA_ILi128EEENSA_ILi64EEESG_EEENS_10tfloat32_tENS5_IJlSD_lEEESJ_SK_NS4_8TiledMMAINS4_8MMA_AtomIJNS4_23SM100_MMA_TF32_2x1SM_SSISJ_SJ_fLi128ELi64ELNS4_4UMMA5MajorE0ELSP_0ELNSO_7ScaleInE0ELSQ_0EEEEEENS4_6LayoutINS5_IJSD_SD_SD_EEENS5_IJNSA_ILi0EEESV_SV_EEEEENS5_IJNS4_10UnderscoreESY_SY_EEEEENS4_28SM100_TMA_2SM_LOAD_MULTICASTENS4_14ComposedLayoutINS4_7SwizzleILi3ELi4ELi3EEENS4_18smem_ptr_flag_bitsILi32EEENST_INS5_IJNSA_ILi8EEENSA_ILi32EEEEEENS5_IJS18_SD_EEEEEEEvNS4_8identityES11_S1C_vS1D_EENS_8epilogue10collective18CollectiveEpilogueINS1F_23Sm100TmaWarpSpecializedILi3ELi2ELi16ELb1ELb0EEEJNS5_IJSH_SH_SG_EEENS5_IJNST_ISH_SD_EENST_INS5_IJNSA_ILi16EEESC_EEENS5_IJSD_S18_EEEEEEEESJ_SK_SJ_SK_NS1F_6fusion15FusionCallbacksIS1J_NS1R_17LinearCombinationISJ_fSJ_fLNS_15FloatRoundStyleE2EEES1K_S1Q_JEEENS4_5SM1004TMEM4LOAD26SM100_TMEM_LOAD_32dp32b16xENS4_13SM90_TMA_LOADENS12_INS13_ILi2ELi4ELi3EEES16_NST_INS5_IJS17_S1M_EEENS5_IJS1M_SD_EEEEEEENS4_39AutoVectorizingCopyWithAssumedAlignmentILi128EEENS4_14SM90_TMA_STOREES26_S28_S28_EEEvvEEEEvNT_6ParamsE --------------------------
	.section	.nv.constant0._ZN7cutlass13device_kernelINS_4gemm6kernel13GemmUniversalIN4cute5tupleIJiiiiEEENS1_10collective13CollectiveMmaINS1_35MainloopSm100TmaUmmaWarpSpecializedILi4ELi2ELi4ENS5_IJNS4_1CILi4EEENSA_ILi2EEENSA_ILi1EEEEEEEENS5_IJNSA_ILi128EEENSA_ILi64EEESG_EEENS_10tfloat32_tENS5_IJlSD_lEEESJ_SK_NS4_8TiledMMAINS4_8MMA_AtomIJNS4_23SM100_MMA_TF32_2x1SM_SSISJ_SJ_fLi128ELi64ELNS4_4UMMA5MajorE0ELSP_0ELNSO_7ScaleInE0ELSQ_0EEEEEENS4_6LayoutINS5_IJSD_SD_SD_EEENS5_IJNSA_ILi0EEESV_SV_EEEEENS5_IJNS4_10UnderscoreESY_SY_EEEEENS4_28SM100_TMA_2SM_LOAD_MULTICASTENS4_14ComposedLayoutINS4_7SwizzleILi3ELi4ELi3EEENS4_18smem_ptr_flag_bitsILi32EEENST_INS5_IJNSA_ILi8EEENSA_ILi32EEEEEENS5_IJS18_SD_EEEEEEEvNS4_8identityES11_S1C_vS1D_EENS_8epilogue10collective18CollectiveEpilogueINS1F_23Sm100TmaWarpSpecializedILi3ELi2ELi16ELb1ELb0EEEJNS5_IJSH_SH_SG_EEENS5_IJNST_ISH_SD_EENST_INS5_IJNSA_ILi16EEESC_EEENS5_IJSD_S18_EEEEEEEESJ_SK_SJ_SK_NS1F_6fusion15FusionCallbacksIS1J_NS1R_17LinearCombinationISJ_fSJ_fLNS_15FloatRoundStyleE2EEES1K_S1Q_JEEENS4_5SM1004TMEM4LOAD26SM100_TMEM_LOAD_32dp32b16xENS4_13SM90_TMA_LOADENS12_INS13_ILi2ELi4ELi3EEES16_NST_INS5_IJS17_S1M_EEENS5_IJS1M_SD_EEEEEEENS4_39AutoVectorizingCopyWithAssumedAlignmentILi128EEENS4_14SM90_TMA_STOREES26_S28_S28_EEEvvEEEEvNT_6ParamsE,"a",@progbits
	.sectionflags	@""
	.align	4
.nv.constant0._ZN7cutlass13device_kernelINS_4gemm6kernel13GemmUniversalIN4cute5tupleIJiiiiEEENS1_10collective13CollectiveMmaINS1_35MainloopSm100TmaUmmaWarpSpecializedILi4ELi2ELi4ENS5_IJNS4_1CILi4EEENSA_ILi2EEENSA_ILi1EEEEEEEENS5_IJNSA_ILi128EEENSA_ILi64EEESG_EEENS_10tfloat32_tENS5_IJlSD_lEEESJ_SK_NS4_8TiledMMAINS4_8MMA_AtomIJNS4_23SM100_MMA_TF32_2x1SM_SSISJ_SJ_fLi128ELi64ELNS4_4UMMA5MajorE0ELSP_0ELNSO_7ScaleInE0ELSQ_0EEEEEENS4_6LayoutINS5_IJSD_SD_SD_EEENS5_IJNSA_ILi0EEESV_SV_EEEEENS5_IJNS4_10UnderscoreESY_SY_EEEEENS4_28SM100_TMA_2SM_LOAD_MULTICASTENS4_14ComposedLayoutINS4_7SwizzleILi3ELi4ELi3EEENS4_18smem_ptr_flag_bitsILi32EEENST_INS5_IJNSA_ILi8EEENSA_ILi32EEEEEENS5_IJS18_SD_EEEEEEEvNS4_8identityES11_S1C_vS1D_EENS_8epilogue10collective18CollectiveEpilogueINS1F_23Sm100TmaWarpSpecializedILi3ELi2ELi16ELb1ELb0EEEJNS5_IJSH_SH_SG_EEENS5_IJNST_ISH_SD_EENST_INS5_IJNSA_ILi16EEESC_EEENS5_IJSD_S18_EEEEEEEESJ_SK_SJ_SK_NS1F_6fusion15FusionCallbacksIS1J_NS1R_17LinearCombinationISJ_fSJ_fLNS_15FloatRoundStyleE2EEES1K_S1Q_JEEENS4_5SM1004TMEM4LOAD26SM100_TMEM_LOAD_32dp32b16xENS4_13SM90_TMA_LOADENS12_INS13_ILi2ELi4ELi3EEES16_NST_INS5_IJS17_S1M_EEENS5_IJS1M_SD_EEEEEEENS4_39AutoVectorizingCopyWithAssumedAlignmentILi128EEENS4_14SM90_TMA_STOREES26_S28_S28_EEEvvEEEEvNT_6ParamsE:
	.zero		2944


//--------------------- SYMBOLS --------------------------

	.type		.nv.reservedSmem.offset0,@object
	.size		.nv.reservedSmem.offset0,0x4
	.type		.nv.reservedSmem.cap,@object
	.size		.nv.reservedSmem.cap,0x4
	.type		__assertfail,@function
